# CuTe-DSL kernel — source=cudnn_frontend_dsl family=gemm_amax
# config = {"ab_dtype": "Float8E4M3FN", "sf_vec": 32, "mma_mn": [128, 128], "cluster_mn": [2, 1]}


// ===== COMPILED SASS (sm_100a) =====

	.target	sm_100a

	.elftype	@"ET_EXEC"


//--------------------- .note.nv.tkinfo           --------------------------
	.section	.note.nv.tkinfo,"",@"SHT_NOTE"
	.sectionflags	@"SHF_NOTE_NV_TKINFO"
	.tkinfo
        /*0018*/ 	.word	0x00000081
        /*0030*/ 	.string	""
        /*0030*/ 	.string	"ptxas"
        /*0030*/ 	.string	"Cuda compilation tools, release 12.9, V12.9.83"
        /*0030*/ 	.string	"Build system must define TOOLS_VERSION_EXTENDED"
        /*0030*/ 	.string	"-O 3 -arch sm_100a "



//--------------------- .note.nv.cuver            --------------------------
	.section	.note.nv.cuver,"",@"SHT_NOTE"
	.sectionflags	@"SHF_NOTE_NV_CUVER"
        /*0018*/ 	.short	0x0001
        /*001a*/ 	.short	0x0064
        /*001c*/ 	.short	0x0001
        /*001e*/ 	.short	0x0000
        /*0020*/ 	.short	0x0001
        /*0022*/ 	.short	0x0000


//--------------------- .nv.info                  --------------------------
	.section	.nv.info,"",@"SHT_CUDA_INFO"
	.align	4


	//----- nvinfo : EIATTR_REGCOUNT
	.align		4
        /*0000*/ 	.byte	0x04, 0x2f
        /*0002*/ 	.short	(.L_4 - .L_3)
	.align		4
.L_3:
        /*0004*/ 	.word	index@(kernel_cutlass_kernel_cudnngemm_amaxdense_blockscaled_gemm_persistent_amaxSm100BlockScaledPersistentDenseGemmKernel_object_at__TiledMMA_ThrLayoutVMNK11110000_PermutationMNK____MMAAtom_Thr_0)
        /*0008*/ 	.word	0x00000047


	//----- nvinfo : EIATTR_FRAME_SIZE
	.align		4
.L_4:
        /*000c*/ 	.byte	0x04, 0x11
        /*000e*/ 	.short	(.L_6 - .L_5)
	.align		4
.L_5:
        /*0010*/ 	.word	index@($__internal_2_$__cuda_sm10x_tcgen05_guardrail_trap_unallocated_columns_being_dealloced)
        /*0014*/ 	.word	0x00000000


	//----- nvinfo : EIATTR_FRAME_SIZE
	.align		4
.L_6:
        /*0018*/ 	.byte	0x04, 0x11
        /*001a*/ 	.short	(.L_8 - .L_7)
	.align		4
.L_7:
        /*001c*/ 	.word	index@($__internal_1_$__cuda_sm10x_tcgen05_guardrail_trap_phase_invalid_during_alloc)
        /*0020*/ 	.word	0x00000000


	//----- nvinfo : EIATTR_FRAME_SIZE
	.align		4
.L_8:
        /*0024*/ 	.byte	0x04, 0x11
        /*0026*/ 	.short	(.L_10 - .L_9)
	.align		4
.L_9:
        /*0028*/ 	.word	index@($__internal_0_$__cuda_sm10x_tcgen05_guardrail_trap_col_being_dealloced_not_returned_by_alloc)
        /*002c*/ 	.word	0x00000000


	//----- nvinfo : EIATTR_FRAME_SIZE
	.align		4
.L_10:
        /*0030*/ 	.byte	0x04, 0x11
        /*0032*/ 	.short	(.L_12 - .L_11)
	.align		4
.L_11:
        /*0034*/ 	.word	index@(kernel_cutlass_kernel_cudnngemm_amaxdense_blockscaled_gemm_persistent_amaxSm100BlockScaledPersistentDenseGemmKernel_object_at__TiledMMA_ThrLayoutVMNK11110000_PermutationMNK____MMAAtom_Thr_0)
        /*0038*/ 	.word	0x00000000


	//----- nvinfo : EIATTR_MIN_STACK_SIZE
	.align		4
.L_12:
        /*003c*/ 	.byte	0x04, 0x12
        /*003e*/ 	.short	(.L_14 - .L_13)
	.align		4
.L_13:
        /*0040*/ 	.word	index@(kernel_cutlass_kernel_cudnngemm_amaxdense_blockscaled_gemm_persistent_amaxSm100BlockScaledPersistentDenseGemmKernel_object_at__TiledMMA_ThrLayoutVMNK11110000_PermutationMNK____MMAAtom_Thr_0)
        /*0044*/ 	.word	0x00000000
.L_14:


//--------------------- .nv.info.kernel_cutlass_kernel_cudnngemm_amaxdense_blockscaled_gemm_persistent_amaxSm100BlockScaledPersistentDenseGemmKernel_object_at__TiledMMA_ThrLayoutVMNK11110000_PermutationMNK____MMAAtom_Thr_0 --------------------------
	.section	.nv.info.kernel_cutlass_kernel_cudnngemm_amaxdense_blockscaled_gemm_persistent_amaxSm100BlockScaledPersistentDenseGemmKernel_object_at__TiledMMA_ThrLayoutVMNK11110000_PermutationMNK____MMAAtom_Thr_0,"",@"SHT_CUDA_INFO"
	.sectionflags	@""
	.align	4


	//----- nvinfo : EIATTR_CUDA_API_VERSION
	.align		4
        /*0000*/ 	.byte	0x04, 0x37
        /*0002*/ 	.short	(.L_16 - .L_15)
.L_15:
        /*0004*/ 	.word	0x00000081


	//----- nvinfo : EIATTR_KPARAM_INFO
	.align		4
.L_16:
        /*0008*/ 	.byte	0x04, 0x17
        /*000a*/ 	.short	(.L_18 - .L_17)
.L_17:
        /*000c*/ 	.word	0x00000000
        /*0010*/ 	.short	0x000a
        /*0012*/ 	.short	0x02e0
        /*0014*/ 	.byte	0x00, 0xf0, 0x31, 0x00


	//----- nvinfo : EIATTR_KPARAM_INFO
	.align		4
.L_18:
        /*0018*/ 	.byte	0x04, 0x17
        /*001a*/ 	.short	(.L_20 - .L_19)
.L_19:
        /*001c*/ 	.word	0x00000000
        /*0020*/ 	.short	0x0009
        /*0022*/ 	.short	0x02d4
        /*0024*/ 	.byte	0x00, 0xf0, 0x31, 0x00


	//----- nvinfo : EIATTR_KPARAM_INFO
	.align		4
.L_20:
        /*0028*/ 	.byte	0x04, 0x17
        /*002a*/ 	.short	(.L_22 - .L_21)
.L_21:
        /*002c*/ 	.word	0x00000000
        /*0030*/ 	.short	0x0008
        /*0032*/ 	.short	0x02c8
        /*0034*/ 	.byte	0x00, 0xf0, 0x31, 0x00


	//----- nvinfo : EIATTR_KPARAM_INFO
	.align		4
.L_22:
        /*0038*/ 	.byte	0x04, 0x17
        /*003a*/ 	.short	(.L_24 - .L_23)
.L_23:
        /*003c*/ 	.word	0x00000000
        /*0040*/ 	.short	0x0007
        /*0042*/ 	.short	0x02c0
        /*0044*/ 	.byte	0x00, 0xf0, 0x21, 0x00


	//----- nvinfo : EIATTR_KPARAM_INFO
	.align		4
.L_24:
        /*0048*/ 	.byte	0x04, 0x17
        /*004a*/ 	.short	(.L_26 - .L_25)
.L_25:
        /*004c*/ 	.word	0x00000000
        /*0050*/ 	.short	0x0006
        /*0052*/ 	.short	0x0240
        /*0054*/ 	.byte	0x00, 0xf0, 0x01, 0x02


	//----- nvinfo : EIATTR_KPARAM_INFO
	.align		4
.L_26:
        /*0058*/ 	.byte	0x04, 0x17
        /*005a*/ 	.short	(.L_28 - .L_27)
.L_27:
        /*005c*/ 	.word	0x00000000
        /*0060*/ 	.short	0x0005
        /*0062*/ 	.short	0x01c0
        /*0064*/ 	.byte	0x00, 0xf0, 0x01, 0x02


	//----- nvinfo : EIATTR_KPARAM_INFO
	.align		4
.L_28:
        /*0068*/ 	.byte	0x04, 0x17
        /*006a*/ 	.short	(.L_30 - .L_29)
.L_29:
        /*006c*/ 	.word	0x00000000
        /*0070*/ 	.short	0x0004
        /*0072*/ 	.short	0x0140
        /*0074*/ 	.byte	0x00, 0xf0, 0x01, 0x02


	//----- nvinfo : EIATTR_KPARAM_INFO
	.align		4
.L_30:
        /*0078*/ 	.byte	0x04, 0x17
        /*007a*/ 	.short	(.L_32 - .L_31)
.L_31:
        /*007c*/ 	.word	0x00000000
        /*0080*/ 	.short	0x0003
        /*0082*/ 	.short	0x00c0
        /*0084*/ 	.byte	0x00, 0xf0, 0x01, 0x02


	//----- nvinfo : EIATTR_KPARAM_INFO
	.align		4
.L_32:
        /*0088*/ 	.byte	0x04, 0x17
        /*008a*/ 	.short	(.L_34 - .L_33)
.L_33:
        /*008c*/ 	.word	0x00000000
        /*0090*/ 	.short	0x0002
        /*0092*/ 	.short	0x0040
        /*0094*/ 	.byte	0x00, 0xf0, 0x01, 0x02


	//----- nvinfo : EIATTR_KPARAM_INFO
	.align		4
.L_34:
        /*0098*/ 	.byte	0x04, 0x17
        /*009a*/ 	.short	(.L_36 - .L_35)
.L_35:
        /*009c*/ 	.word	0x00000000
        /*00a0*/ 	.short	0x0001
        /*00a2*/ 	.short	0x000c
        /*00a4*/ 	.byte	0x00, 0xf0, 0x31, 0x00


	//----- nvinfo : EIATTR_KPARAM_INFO
	.align		4
.L_36:
        /*00a8*/ 	.byte	0x04, 0x17
        /*00aa*/ 	.short	(.L_38 - .L_37)
.L_37:
        /*00ac*/ 	.word	0x00000000
        /*00b0*/ 	.short	0x0000
        /*00b2*/ 	.short	0x0000
        /*00b4*/ 	.byte	0x00, 0xf0, 0x31, 0x00


	//----- nvinfo : EIATTR_AT_ENTRY_FRAGMENTS
	.align		4
.L_38:
        /*00b8*/ 	.byte	0x04, 0x4f
        /*00ba*/ 	.short	(.L_40 - .L_39)


	//   ....[0]....
.L_39:
        /*00bc*/ 	.word	0x00000004


	//----- nvinfo : EIATTR_RESERVED_SMEM_USED
	.align		4
.L_40:
        /*00c0*/ 	.byte	0x01, 0x41
	.zero		2


	//----- nvinfo : EIATTR_SPARSE_MMA_MASK
	.align		4
        /*00c4*/ 	.byte	0x03, 0x50
        /*00c6*/ 	.short	0x0000


	//----- nvinfo : EIATTR_TCGEN05_1CTA_USED
	.align		4
        /*00c8*/ 	.byte	0x01, 0x51
	.zero		2


	//----- nvinfo : EIATTR_MAXREG_COUNT
	.align		4
        /*00cc*/ 	.byte	0x03, 0x1b
        /*00ce*/ 	.short	0x00ff


	//----- nvinfo : EIATTR_NUM_BARRIERS
	.align		4
        /*00d0*/ 	.byte	0x02, 0x4c
        /*00d2*/ 	.byte	0x04
	.zero		1


	//----- nvinfo : EIATTR_INT_WARP_WIDE_INSTR_OFFSETS
	.align		4
        /*00d4*/ 	.byte	0x04, 0x31
        /*00d6*/ 	.short	(.L_42 - .L_41)


	//   ....[0]....
.L_41:
        /*00d8*/ 	.word	0x00003da0


	//   ....[1]....
        /*00dc*/ 	.word	0x00003de0


	//----- nvinfo : EIATTR_COOP_GROUP_MASK_REGIDS
	.align		4
.L_42:
        /*00e0*/ 	.byte	0x04, 0x29
        /*00e2*/ 	.short	(.L_44 - .L_43)


	//   ....[0]....
.L_43:
        /*00e4*/ 	.word	0xffffffff


	//   ....[1]....
        /*00e8*/ 	.word	0xffffffff


	//   ....[2]....
        /*00ec*/ 	.word	0xffffffff


	//   ....[3]....
        /*00f0*/ 	.word	0xffffffff


	//   ....[4]....
        /*00f4*/ 	.word	0xffffffff


	//   ....[5]....
        /*00f8*/ 	.word	0xffffffff


	//   ....[6]....
        /*00fc*/ 	.word	0xffffffff


	//   ....[7]....
        /*0100*/ 	.word	0xffffffff


	//----- nvinfo : EIATTR_COOP_GROUP_INSTR_OFFSETS
	.align		4
.L_44:
        /*0104*/ 	.byte	0x04, 0x28
        /*0106*/ 	.short	(.L_46 - .L_45)


	//   ....[0]....
.L_45:
        /*0108*/ 	.word	0x00000400


	//   ....[1]....
        /*010c*/ 	.word	0x000005b0


	//   ....[2]....
        /*0110*/ 	.word	0x00000650


	//   ....[3]....
        /*0114*/ 	.word	0x00001cd0


	//   ....[4]....
        /*0118*/ 	.word	0x00001f90


	//   ....[5]....
        /*011c*/ 	.word	0x00003900


	//   ....[6]....
        /*0120*/ 	.word	0x00003cc0


	//   ....[7]....
        /*0124*/ 	.word	0x00003e90


	//----- nvinfo : EIATTR_VRC_CTA_INIT_COUNT
	.align		4
.L_46:
        /*0128*/ 	.byte	0x02, 0x4a
        /*012a*/ 	.byte	0x80
	.zero		1


	//----- nvinfo : EIATTR_MBARRIER_INSTR_OFFSETS
	.align		4
        /*012c*/ 	.byte	0x04, 0x39
        /*012e*/ 	.short	(.L_48 - .L_47)


	//   ....[0]....
.L_47:
        /*0130*/ 	.word	0x000002f0
        /*0134*/ 	.word	0x000000ff
        /*0138*/ 	.word	0x00000000
        /*013c*/ 	.short	0x0100
        /*013e*/ 	.byte	0x05
	.zero		1


	//   ....[1]....
        /*0140*/ 	.word	0x00000300
        /*0144*/ 	.word	0x000000ff
        /*0148*/ 	.word	0x00000008
        /*014c*/ 	.short	0x0100
        /*014e*/ 	.byte	0x05
	.zero		1


	//   ....[2]....
        /*0150*/ 	.word	0x00000310
        /*0154*/ 	.word	0x000000ff
        /*0158*/ 	.word	0x00000010
        /*015c*/ 	.short	0x0100
        /*015e*/ 	.byte	0x05
	.zero		1


	//   ....[3]....
        /*0160*/ 	.word	0x00000320
        /*0164*/ 	.word	0x000000ff
        /*0168*/ 	.word	0x00000018
        /*016c*/ 	.short	0x0100
        /*016e*/ 	.byte	0x05
	.zero		1


	//   ....[4]....
        /*0170*/ 	.word	0x00000330
        /*0174*/ 	.word	0x000000ff
        /*0178*/ 	.word	0x00000020
        /*017c*/ 	.short	0x0100
        /*017e*/ 	.byte	0x05
	.zero		1


	//   ....[5]....
        /*0180*/ 	.word	0x00000340
        /*0184*/ 	.word	0x000000ff
        /*0188*/ 	.word	0x00000028
        /*018c*/ 	.short	0x0100
        /*018e*/ 	.byte	0x05
	.zero		1


	//   ....[6]....
        /*0190*/ 	.word	0x00000350
        /*0194*/ 	.word	0x000000ff
        /*0198*/ 	.word	0x00000030
        /*019c*/ 	.short	0x0100
        /*019e*/ 	.byte	0x05
	.zero		1


	//   ....[7]....
        /*01a0*/ 	.word	0x00000360
        /*01a4*/ 	.word	0x000000ff
        /*01a8*/ 	.word	0x00000038
        /*01ac*/ 	.short	0x0100
        /*01ae*/ 	.byte	0x05
	.zero		1


	//   ....[8]....
        /*01b0*/ 	.word	0x00000370
        /*01b4*/ 	.word	0x000000ff
        /*01b8*/ 	.word	0x00000040
        /*01bc*/ 	.short	0x0100
        /*01be*/ 	.byte	0x05
	.zero		1


	//   ....[9]....
        /*01c0*/ 	.word	0x00000380
        /*01c4*/ 	.word	0x000000ff
        /*01c8*/ 	.word	0x00000048
        /*01cc*/ 	.short	0x0100
        /*01ce*/ 	.byte	0x05
	.zero		1


	//   ....[10]....
        /*01d0*/ 	.word	0x00000390
        /*01d4*/ 	.word	0x000000ff
        /*01d8*/ 	.word	0x00000050
        /*01dc*/ 	.short	0x0100
        /*01de*/ 	.byte	0x05
	.zero		1


	//   ....[11]....
        /*01e0*/ 	.word	0x000003a0
        /*01e4*/ 	.word	0x000000ff
        /*01e8*/ 	.word	0x00000058
        /*01ec*/ 	.short	0x0100
        /*01ee*/ 	.byte	0x05
	.zero		1


	//   ....[12]....
        /*01f0*/ 	.word	0x00000520
        /*01f4*/ 	.word	0x000000ff
        /*01f8*/ 	.word	0x00000060
        /*01fc*/ 	.short	0x0100
        /*01fe*/ 	.byte	0x06
	.zero		1


	//   ....[13]....
        /*0200*/ 	.word	0x00000530
        /*0204*/ 	.word	0x000000ff
        /*0208*/ 	.word	0x00000068
        /*020c*/ 	.short	0x0100
        /*020e*/ 	.byte	0x06
	.zero		1


	//   ....[14]....
        /*0210*/ 	.word	0x00000540
        /*0214*/ 	.word	0x000000ff
        /*0218*/ 	.word	0x00000070
        /*021c*/ 	.short	0x0100
        /*021e*/ 	.byte	0x06
	.zero		1


	//   ....[15]....
        /*0220*/ 	.word	0x00000550
        /*0224*/ 	.word	0x000000ff
        /*0228*/ 	.word	0x00000078
        /*022c*/ 	.short	0x0100
        /*022e*/ 	.byte	0x06
	.zero		1


	//   ....[16]....
        /*0230*/ 	.word	0x00000a70
        /*0234*/ 	.word	0x000000ff
        /*0238*/ 	.word	0x00000030
        /*023c*/ 	.short	0x010a
        /*023e*/ 	.byte	0x05
	.zero		1


	//   ....[17]....
        /*0240*/ 	.word	0x00000c60
        /*0244*/ 	.word	0x000000ff
        /*0248*/ 	.word	0x00000030
        /*024c*/ 	.short	0x010a
        /*024e*/ 	.byte	0x19
	.zero		1


	//   ....[18]....
        /*0250*/ 	.word	0x00000dc0
        /*0254*/ 	.word	0x000000ff
        /*0258*/ 	.word	0x00000030
        /*025c*/ 	.short	0x010a
        /*025e*/ 	.byte	0x21
	.zero		1


	//   ....[19]....
        /*0260*/ 	.word	0x00001150
        /*0264*/ 	.word	0x000000ff
        /*0268*/ 	.word	0x00000030
        /*026c*/ 	.short	0x010a
        /*026e*/ 	.byte	0x04
	.zero		1


	//   ....[20]....
        /*0270*/ 	.word	0x00001730
        /*0274*/ 	.word	0x000000ff
        /*0278*/ 	.word	0x00000000
        /*027c*/ 	.short	0x010a
        /*027e*/ 	.byte	0x12
	.zero		1


	//   ....[21]....
        /*0280*/ 	.word	0x00001750
        /*0284*/ 	.word	0x000000ff
        /*0288*/ 	.word	0x00000070
        /*028c*/ 	.short	0x010a
        /*028e*/ 	.byte	0x11
	.zero		1


	//   ....[22]....
        /*0290*/ 	.word	0x00001970
        /*0294*/ 	.word	0x000000ff
        /*0298*/ 	.word	0x00000000
        /*029c*/ 	.short	0x010a
        /*029e*/ 	.byte	0x10
	.zero		1


	//   ....[23]....
        /*02a0*/ 	.word	0x00001ab0
        /*02a4*/ 	.word	0x000000ff
        /*02a8*/ 	.word	0x00000000
        /*02ac*/ 	.short	0x010a
        /*02ae*/ 	.byte	0x1a
	.zero		1


	//   ....[24]....
        /*02b0*/ 	.word	0x00001c60
        /*02b4*/ 	.word	0x00000002
        /*02b8*/ 	.word	0x00000070
        /*02bc*/ 	.short	0x010a
        /*02be*/ 	.byte	0xff
	.zero		1


	//   ....[25]....
        /*02c0*/ 	.word	0x00002620
        /*02c4*/ 	.word	0x00000002
        /*02c8*/ 	.word	0x00000060
        /*02cc*/ 	.short	0x010a
        /*02ce*/ 	.byte	0xff
	.zero		1


	//   ....[26]....
        /*02d0*/ 	.word	0x00003b40
        /*02d4*/ 	.word	0x00000002
        /*02d8*/ 	.word	0x00000070
        /*02dc*/ 	.short	0x0101
        /*02de*/ 	.byte	0xff
	.zero		1


	//   ....[27]....
        /*02e0*/ 	.word	0x00003ef0
        /*02e4*/ 	.word	0x00000002
        /*02e8*/ 	.word	0x00000030
        /*02ec*/ 	.short	0x010a
        /*02ee*/ 	.byte	0xff
	.zero		1


	//   ....[28]....
        /*02f0*/ 	.word	0x00003f70
        /*02f4*/ 	.word	0x00000002
        /*02f8*/ 	.word	0x00000030
        /*02fc*/ 	.short	0x010a
        /*02fe*/ 	.byte	0xff
	.zero		1


	//   ....[29]....
        /*0300*/ 	.word	0x00003ff0
        /*0304*/ 	.word	0x00000002
        /*0308*/ 	.word	0x00000070
        /*030c*/ 	.short	0x010a
        /*030e*/ 	.byte	0xff
	.zero		1


	//   ....[30]....
        /*0310*/ 	.word	0x00004070
        /*0314*/ 	.word	0x00000002
        /*0318*/ 	.word	0x00000000
        /*031c*/ 	.short	0x010a
        /*031e*/ 	.byte	0xff
	.zero		1


	//   ....[31]....
        /*0320*/ 	.word	0x000040d0
        /*0324*/ 	.word	0x00000002
        /*0328*/ 	.word	0x00000070
        /*032c*/ 	.short	0x010a
        /*032e*/ 	.byte	0xff
	.zero		1


	//   ....[32]....
        /*0330*/ 	.word	0x00004130
        /*0334*/ 	.word	0x00000002
        /*0338*/ 	.word	0x00000060
        /*033c*/ 	.short	0x010a
        /*033e*/ 	.byte	0xff
	.zero		1


	//----- nvinfo : EIATTR_NUM_MBARRIERS
	.align		4
.L_48:
        /*0340*/ 	.byte	0x03, 0x38
        /*0342*/ 	.short	0x0010


	//----- nvinfo : EIATTR_EXIT_INSTR_OFFSETS
	.align		4
        /*0344*/ 	.byte	0x04, 0x1c
        /*0346*/ 	.short	(.L_50 - .L_49)


	//   ....[0]....
.L_49:
        /*0348*/ 	.word	0x00001c90


	//   ....[1]....
        /*034c*/ 	.word	0x00003eb0


	//----- nvinfo : EIATTR_REQNTID
	.align		4
.L_50:
        /*0350*/ 	.byte	0x04, 0x10
        /*0352*/ 	.short	(.L_52 - .L_51)
.L_51:
        /*0354*/ 	.word	0x000000c0
        /*0358*/ 	.word	0x00000001
        /*035c*/ 	.word	0x00000001


	//----- nvinfo : EIATTR_CRS_STACK_SIZE
	.align		4
.L_52:
        /*0360*/ 	.byte	0x04, 0x1e
        /*0362*/ 	.short	(.L_54 - .L_53)
.L_53:
        /*0364*/ 	.word	0x00000000


	//----- nvinfo : EIATTR_CBANK_PARAM_SIZE
	.align		4
.L_54:
        /*0368*/ 	.byte	0x03, 0x19
        /*036a*/ 	.short	0x02ec


	//----- nvinfo : EIATTR_PARAM_CBANK
	.align		4
        /*036c*/ 	.byte	0x04, 0x0a
        /*036e*/ 	.short	(.L_56 - .L_55)
	.align		4
.L_55:
        /*0370*/ 	.word	index@(.nv.constant0.kernel_cutlass_kernel_cudnngemm_amaxdense_blockscaled_gemm_persistent_amaxSm100BlockScaledPersistentDenseGemmKernel_object_at__TiledMMA_ThrLayoutVMNK11110000_PermutationMNK____MMAAtom_Thr_0)
        /*0374*/ 	.short	0x0380
        /*0376*/ 	.short	0x02ec


	//----- nvinfo : EIATTR_SW_WAR
	.align		4
.L_56:
        /*0378*/ 	.byte	0x04, 0x36
        /*037a*/ 	.short	(.L_58 - .L_57)
.L_57:
        /*037c*/ 	.word	0x00000008
.L_58:


//--------------------- .nv.compat                --------------------------
	.section	.nv.compat,"",@"SHT_CUDA_COMPAT_INFO"
	.align	4
        /*0000*/ 	.byte	0x02, 0x02, 0x02, 0x00, 0x02, 0x05, 0x05, 0x00, 0x02, 0x03, 0x01, 0x00, 0x02, 0x06, 0x01, 0x00


//--------------------- .nv.callgraph             --------------------------
	.section	.nv.callgraph,"",@"SHT_CUDA_CALLGRAPH"
	.align	4
	.sectionentsize	8
	.align		4
        /*0000*/ 	.word	0x00000000
	.align		4
        /*0004*/ 	.word	0xffffffff
	.align		4
        /*0008*/ 	.word	0x00000000
	.align		4
        /*000c*/ 	.word	0xfffffffe
	.align		4
        /*0010*/ 	.word	0x00000000
	.align		4
        /*0014*/ 	.word	0xfffffffd
	.align		4
        /*0018*/ 	.word	0x00000000
	.align		4
        /*001c*/ 	.word	0xfffffffc


//--------------------- .text.kernel_cutlass_kernel_cudnngemm_amaxdense_blockscaled_gemm_persistent_amaxSm100BlockScaledPersistentDenseGemmKernel_object_at__TiledMMA_ThrLayoutVMNK11110000_PermutationMNK____MMAAtom_Thr_0 --------------------------
	.section	.text.kernel_cutlass_kernel_cudnngemm_amaxdense_blockscaled_gemm_persistent_amaxSm100BlockScaledPersistentDenseGemmKernel_object_at__TiledMMA_ThrLayoutVMNK11110000_PermutationMNK____MMAAtom_Thr_0,"ax",@progbits
	.align	128
        .global         kernel_cutlass_kernel_cudnngemm_amaxdense_blockscaled_gemm_persistent_amaxSm100BlockScaledPersistentDenseGemmKernel_object_at__TiledMMA_ThrLayoutVMNK11110000_PermutationMNK____MMAAtom_Thr_0
        .type           kernel_cutlass_kernel_cudnngemm_amaxdense_blockscaled_gemm_persistent_amaxSm100BlockScaledPersistentDenseGemmKernel_object_at__TiledMMA_ThrLayoutVMNK11110000_PermutationMNK____MMAAtom_Thr_0,@function
        .size           kernel_cutlass_kernel_cudnngemm_amaxdense_blockscaled_gemm_persistent_amaxSm100BlockScaledPersistentDenseGemmKernel_object_at__TiledMMA_ThrLayoutVMNK11110000_PermutationMNK____MMAAtom_Thr_0,(.L_x_64 - kernel_cutlass_kernel_cudnngemm_amaxdense_blockscaled_gemm_persistent_amaxSm100BlockScaledPersistentDenseGemmKernel_object_at__TiledMMA_ThrLayoutVMNK11110000_PermutationMNK____MMAAtom_Thr_0)
        .other          kernel_cutlass_kernel_cudnngemm_amaxdense_blockscaled_gemm_persistent_amaxSm100BlockScaledPersistentDenseGemmKernel_object_at__TiledMMA_ThrLayoutVMNK11110000_PermutationMNK____MMAAtom_Thr_0,@"STO_CUDA_ENTRY STV_DEFAULT"
kernel_cutlass_kernel_cudnngemm_amaxdense_blockscaled_gemm_persistent_amaxSm100BlockScaledPersistentDenseGemmKernel_object_at__TiledMMA_ThrLayoutVMNK11110000_PermutationMNK____MMAAtom_Thr_0:
.text.kernel_cutlass_kernel_cudnngemm_amaxdense_blockscaled_gemm_persistent_amaxSm100BlockScaledPersistentDenseGemmKernel_object_at__TiledMMA_ThrLayoutVMNK11110000_PermutationMNK____MMAAtom_Thr_0:
[----:B------:R-:W1:Y:S01]  /*0000*/  LDC R1, c[0x0][0x37c] ;  /* 0x0000df00ff017b82 */ /* 0x000e620000000800 */
[----:B------:R-:W2:Y:S07]  /*0010*/  S2R R0, SR_TID.X ;  /* 0x0000000000007919 */ /* 0x000eae0000002100 */
[----:B------:R-:W3:Y:S01]  /*0020*/  S2UR UR12, SR_CgaCtaId ;  /* 0x00000000000c79c3 */ /* 0x000ee20000008800 */
[----:B------:R-:W4:Y:S01]  /*0030*/  LDCU.U8 UR7, c[0x0][0x382] ;  /* 0x00007040ff0777ac */ /* 0x000f220008000000 */
[----:B------:R-:W5:Y:S01]  /*0040*/  LDCU.U8 UR4, c[0x0][0x381] ;  /* 0x00007020ff0477ac */ /* 0x000f620008000000 */
[----:B------:R-:W2:Y:S01]  /*0050*/  LDCU UR5, c[0x0][0x36c] ;  /* 0x00006d80ff0577ac */ /* 0x000ea20008000800 */
[----:B----4-:R-:W-:-:S02]  /*0060*/  ULOP3.LUT UR7, UR7, 0x1, URZ, 0xc0, !UPT ;  /* 0x0000000107077892 */ /* 0x010fc4000f8ec0ff */
[----:B-----5:R-:W-:Y:S02]  /*0070*/  ULOP3.LUT UR4, UR4, 0x1, URZ, 0xc0, !UPT ;  /* 0x0000000104047892 */ /* 0x020fe4000f8ec0ff */
[----:B---3--:R-:W-:Y:S02]  /*0080*/  ULEA.HI UR6, UR12, UR12, URZ, 0x1 ;  /* 0x0000000c0c067291 */ /* 0x008fe4000f8f08ff */
[----:B--2---:R-:W-:Y:S02]  /*0090*/  UISETP.EQ.U32.AND UP4, UPT, UR5, 0x1, UPT ;  /* 0x000000010500788c */ /* 0x004fe4000bf82070 */
[----:B------:R-:W-:Y:S01]  /*00a0*/  ULOP3.LUT UR6, UR6, 0xfffffffe, URZ, 0xc0, !UPT ;  /* 0xfffffffe06067892 */ /* 0x000fe2000f8ec0ff */
[----:B------:R-:W-:Y:S01]  /*00b0*/  SHF.R.U32.HI R7, RZ, 0x5, R0 ;  /* 0x00000005ff077819 */ /* 0x000fe20000011600 */
[----:B------:R-:W-:Y:S02]  /*00c0*/  UISETP.NE.U32.AND UP6, UPT, UR7, 0x1, UPT ;  /* 0x000000010700788c */ /* 0x000fe4000bfc5070 */
[----:B------:R-:W-:Y:S01]  /*00d0*/  UIADD3 UR28, UPT, UPT, -UR6, UR12, URZ ;  /* 0x0000000c061c7290 */ /* 0x000fe2000fffe1ff */
[C---:B------:R-:W-:Y:S01]  /*00e0*/  ISETP.NE.AND P1, PT, R7.reuse, 0x5, PT ;  /* 0x000000050700780c */ /* 0x040fe20003f25270 */
[----:B------:R-:W-:Y:S01]  /*00f0*/  UISETP.NE.U32.AND UP5, UPT, UR4, 0x1, UPT ;  /* 0x000000010400788c */ /* 0x000fe2000bfa5070 */
[----:B------:R-:W-:-:S11]  /*0100*/  ISETP.NE.AND P0, PT, R7, RZ, PT ;  /* 0x000000ff0700720c */ /* 0x000fd60003f05270 */
[----:B-1----:R-:W-:Y:S05]  /*0110*/  @P1 BRA `(.L_x_0) ;  /* 0x0000000000441947 */ /* 0x002fea0003800000 */
[----:B------:R-:W1:Y:S02]  /*0120*/  LDCU.64 UR4, c[0x0][0x348] ;  /* 0x00006900ff0477ac */ /* 0x000e640008000a00 */
[----:B-1----:R-:W-:Y:S02]  /*0130*/  UIADD3 UR14, UP0, UPT, UR4, 0x40, URZ ;  /* 0x00000040040e7890 */ /* 0x002fe4000ff1e0ff */
[----:B------:R-:W-:Y:S02]  /*0140*/  UIADD3 UR10, UP3, UPT, UR4, 0xc0, URZ ;  /* 0x000000c0040a7890 */ /* 0x000fe4000ff7e0ff */
[----:B------:R-:W-:Y:S02]  /*0150*/  UIADD3 UR8, UP2, UPT, UR4, 0x140, URZ ;  /* 0x0000014004087890 */ /* 0x000fe4000ff5e0ff */
[----:B------:R-:W-:Y:S02]  /*0160*/  UIADD3 UR6, UP1, UPT, UR4, 0x1c0, URZ ;  /* 0x000001c004067890 */ /* 0x000fe4000ff3e0ff */
[----:B------:R-:W-:-:S02]  /*0170*/  UIADD3.X UR15, UPT, UPT, URZ, UR5, URZ, UP0, !UPT ;  /* 0x00000005ff0f7290 */ /* 0x000fc400087fe4ff */
[----:B------:R-:W-:Y:S02]  /*0180*/  UIADD3 UR4, UP0, UPT, UR4, 0x240, URZ ;  /* 0x0000024004047890 */ /* 0x000fe4000ff1e0ff */
[----:B------:R-:W-:Y:S02]  /*0190*/  UIADD3.X UR11, UPT, UPT, URZ, UR5, URZ, UP3, !UPT ;  /* 0x00000005ff0b7290 */ /* 0x000fe40009ffe4ff */
[----:B------:R-:W-:Y:S02]  /*01a0*/  UIADD3.X UR9, UPT, UPT, URZ, UR5, URZ, UP2, !UPT ;  /* 0x00000005ff097290 */ /* 0x000fe400097fe4ff */
[----:B------:R-:W-:Y:S01]  /*01b0*/  UIADD3.X UR7, UPT, UPT, URZ, UR5, URZ, UP1, !UPT ;  /* 0x00000005ff077290 */ /* 0x000fe20008ffe4ff */
[----:B------:R1:W-:Y:S01]  /*01c0*/  UTMACCTL.PF [UR14] ;  /* 0x000000000e0079b9 */ /* 0x0003e20008040000 */
[----:B------:R-:W-:-:S03]  /*01d0*/  UIADD3.X UR5, UPT, UPT, URZ, UR5, URZ, UP0, !UPT ;  /* 0x00000005ff057290 */ /* 0x000fc600087fe4ff */
[----:B------:R1:W-:Y:S02]  /*01e0*/  UTMACCTL.PF [UR10] ;  /* 0x000000000a0079b9 */ /* 0x0003e40008040000 */
[----:B------:R1:W-:Y:S02]  /*01f0*/  UTMACCTL.PF [UR8] ;  /* 0x00000000080079b9 */ /* 0x0003e40008040000 */
[----:B------:R1:W-:Y:S02]  /*0200*/  UTMACCTL.PF [UR6] ;  /* 0x00000000060079b9 */ /* 0x0003e40008040000 */
[----:B------:R1:W-:Y:S02]  /*0210*/  UTMACCTL.PF [UR4] ;  /* 0x00000000040079b9 */ /* 0x0003e40008040000 */
[----:B-1----:R-:W-:Y:S01]  /*0220*/  NOP ;  /* 0x0000000000007918 */ /* 0x002fe20000000000 */
.L_x_0:
[----:B------:R-:W-:Y:S05]  /*0230*/  @P0 BRA `(.L_x_1) ;  /* 0x0000000000600947 */ /* 0x000fea0003800000 */
[----:B------:R-:W-:Y:S01]  /*0240*/  UMOV UR5, 0x400 ;  /* 0x0000040000057882 */ /* 0x000fe20000000000 */
[----:B------:R-:W-:Y:S01]  /*0250*/  UMOV UR6, 0x1 ;  /* 0x0000000100067882 */ /* 0x000fe20000000000 */
[----:B------:R-:W-:Y:S02]  /*0260*/  ULEA UR5, UR12, UR5, 0x18 ;  /* 0x000000050c057291 */ /* 0x000fe4000f8ec0ff */
[----:B------:R-:W-:-:S04]  /*0270*/  UIADD3 UR6, UPT, UPT, -UR6, 0x100000, URZ ;  /* 0x0010000006067890 */ /* 0x000fc8000fffe1ff */
[----:B------:R-:W-:Y:S02]  /*0280*/  USHF.L.U32 UR7, UR6, 0xb, URZ ;  /* 0x0000000b06077899 */ /* 0x000fe400080006ff */
[----:B------:R-:W-:Y:S01]  /*0290*/  USHF.L.U32 UR6, UR6, 0x1, URZ ;  /* 0x0000000106067899 */ /* 0x000fe200080006ff */
[----:B------:R-:W-:Y:S02]  /*02a0*/  UMOV UR4, 0x2 ;  /* 0x0000000200047882 */ /* 0x000fe40000000000 */
[----:B------:R-:W-:-:S04]  /*02b0*/  UIADD3 UR8, UPT, UPT, -UR4, 0x100000, URZ ;  /* 0x0010000004087890 */ /* 0x000fc8000fffe1ff */
[----:B------:R-:W-:Y:S02]  /*02c0*/  USHF.L.U32 UR9, UR8, 0xb, URZ ;  /* 0x0000000b08097899 */ /* 0x000fe400080006ff */
[----:B------:R-:W-:Y:S01]  /*02d0*/  USHF.L.U32 UR8, UR8, 0x1, URZ ;  /* 0x0000000108087899 */ /* 0x000fe200080006ff */
[----:B------:R-:W1:Y:S02]  /*02e0*/  FENCE.VIEW.ASYNC.S ;  /* 0x00000000000073c6 */ /* 0x000e640000000000 */
[----:B-1----:R1:W2:Y:S01]  /*02f0*/  SYNCS.EXCH.64 URZ, [UR5], UR6 ;  /* 0x0000000605ff75b2 */ /* 0x0022a20008000100 */
[----:B------:R1:W3:Y:S01]  /*0300*/  SYNCS.EXCH.64 URZ, [UR5+0x8], UR6 ;  /* 0x0000080605ff75b2 */ /* 0x0002e20008000100 */
[----:B------:R1:W4:Y:S01]  /*0310*/  SYNCS.EXCH.64 URZ, [UR5+0x10], UR6 ;  /* 0x0000100605ff75b2 */ /* 0x0003220008000100 */
[----:B------:R1:W5:Y:S01]  /*0320*/  SYNCS.EXCH.64 URZ, [UR5+0x18], UR6 ;  /* 0x0000180605ff75b2 */ /* 0x0003620008000100 */
[----:B------:R1:W1:Y:S01]  /*0330*/  SYNCS.EXCH.64 URZ, [UR5+0x20], UR6 ;  /* 0x0000200605ff75b2 */ /* 0x0002620008000100 */
[----:B------:R1:W1:Y:S04]  /*0340*/  SYNCS.EXCH.64 URZ, [UR5+0x28], UR6 ;  /* 0x0000280605ff75b2 */ /* 0x0002680008000100 */
[----:B------:R1:W1:Y:S01]  /*0350*/  SYNCS.EXCH.64 URZ, [UR5+0x30], UR8 ;  /* 0x0000300805ff75b2 */ /* 0x0002620008000100 */
[----:B------:R1:W1:Y:S01]  /*0360*/  SYNCS.EXCH.64 URZ, [UR5+0x38], UR8 ;  /* 0x0000380805ff75b2 */ /* 0x0002620008000100 */
[----:B------:R1:W1:Y:S01]  /*0370*/  SYNCS.EXCH.64 URZ, [UR5+0x40], UR8 ;  /* 0x0000400805ff75b2 */ /* 0x0002620008000100 */
[----:B------:R1:W1:Y:S01]  /*0380*/  SYNCS.EXCH.64 URZ, [UR5+0x48], UR8 ;  /* 0x0000480805ff75b2 */ /* 0x0002620008000100 */
[----:B------:R1:W1:Y:S01]  /*0390*/  SYNCS.EXCH.64 URZ, [UR5+0x50], UR8 ;  /* 0x0000500805ff75b2 */ /* 0x0002620008000100 */
[----:B------:R1:W1:Y:S01]  /*03a0*/  SYNCS.EXCH.64 URZ, [UR5+0x58], UR8 ;  /* 0x0000580805ff75b2 */ /* 0x0002620008000100 */
[----:B------:R-:W-:Y:S01]  /*03b0*/  NOP ;  /* 0x0000000000007918 */ /* 0x000fe20000000000 */
.L_x_1:
[----:B------:R-:W-:Y:S01]  /*03c0*/  NOP ;  /* 0x0000000000007918 */ /* 0x000fe20000000000 */
[----:B------:R-:W-:Y:S05]  /*03d0*/  BRA.U !UP4, `(.L_x_2) ;  /* 0x000000010c087547 */ /* 0x000fea000b800000 */
[----:B-12345:R-:W-:Y:S01]  /*03e0*/  UCGABAR_ARV ;  /* 0x00000000000079c7 */ /* 0x03efe20008000000 */
[----:B------:R-:W-:Y:S05]  /*03f0*/  BRA `(.L_x_3) ;  /* 0x0000000000047947 */ /* 0x000fea0003800000 */
.L_x_2:
[----:B-12345:R-:W-:Y:S01]  /*0400*/  NOP ;  /* 0x0000000000007918 */ /* 0x03efe20000000000 */
.L_x_3:
[----:B------:R-:W-:Y:S05]  /*0410*/  BRA.U !UP4, `(.L_x_4) ;  /* 0x000000010c0c7547 */ /* 0x000fea000b800000 */
[----:B------:R-:W-:Y:S01]  /*0420*/  UCGABAR_WAIT ;  /* 0x0000000000007dc7 */ /* 0x000fe20008000000 */
[----:B------:R-:W-:Y:S01]  /*0430*/  CCTL.IVALL ;  /* 0x00000000ff00798f */ /* 0x000fe20002000000 */
[----:B------:R-:W-:Y:S05]  /*0440*/  BRA `(.L_x_5) ;  /* 0x0000000000047947 */ /* 0x000fea0003800000 */
.L_x_4:
[----:B------:R-:W-:Y:S06]  /*0450*/  BAR.SYNC.DEFER_BLOCKING 0x0 ;  /* 0x0000000000007b1d */ /* 0x000fec0000010000 */
.L_x_5:
[----:B------:R-:W-:Y:S05]  /*0460*/  @P0 BRA `(.L_x_6) ;  /* 0x0000000000400947 */ /* 0x000fea0003800000 */
[----:B------:R-:W-:Y:S01]  /*0470*/  UMOV UR6, 0x400 ;  /* 0x0000040000067882 */ /* 0x000fe20000000000 */
[----:B------:R-:W-:Y:S01]  /*0480*/  UMOV UR5, 0x1 ;  /* 0x0000000100057882 */ /* 0x000fe20000000000 */
[----:B------:R-:W-:Y:S01]  /*0490*/  UMOV UR4, 0x4 ;  /* 0x0000000400047882 */ /* 0x000fe20000000000 */
[----:B------:R-:W-:Y:S02]  /*04a0*/  ULEA UR6, UR12, UR6, 0x18 ;  /* 0x000000060c067291 */ /* 0x000fe4000f8ec0ff */
[----:B------:R-:W-:-:S04]  /*04b0*/  UIADD3 UR8, UPT, UPT, -UR5, 0x100000, URZ ;  /* 0x0010000005087890 */ /* 0x000fc8000fffe1ff */
[----:B------:R-:W-:Y:S02]  /*04c0*/  USHF.L.U32 UR9, UR8, 0xb, URZ ;  /* 0x0000000b08097899 */ /* 0x000fe400080006ff */
[----:B------:R-:W-:Y:S02]  /*04d0*/  USHF.L.U32 UR8, UR8, 0x1, URZ ;  /* 0x0000000108087899 */ /* 0x000fe400080006ff */
[----:B------:R-:W-:-:S04]  /*04e0*/  UIADD3 UR4, UPT, UPT, -UR4, 0x100000, URZ ;  /* 0x0010000004047890 */ /* 0x000fc8000fffe1ff */
[----:B------:R-:W-:Y:S02]  /*04f0*/  USHF.L.U32 UR5, UR4, 0xb, URZ ;  /* 0x0000000b04057899 */ /* 0x000fe400080006ff */
[----:B------:R-:W-:Y:S01]  /*0500*/  USHF.L.U32 UR4, UR4, 0x1, URZ ;  /* 0x0000000104047899 */ /* 0x000fe200080006ff */
[----:B------:R-:W1:Y:S03]  /*0510*/  FENCE.VIEW.ASYNC.S ;  /* 0x00000000000073c6 */ /* 0x000e660000000000 */
[----:B-1----:R1:W2:Y:S01]  /*0520*/  SYNCS.EXCH.64 URZ, [UR6+0x60], UR8 ;  /* 0x0000600806ff75b2 */ /* 0x0022a20008000100 */
[----:B------:R1:W3:Y:S07]  /*0530*/  SYNCS.EXCH.64 URZ, [UR6+0x68], UR8 ;  /* 0x0000680806ff75b2 */ /* 0x0002ee0008000100 */
[----:B------:R1:W4:Y:S01]  /*0540*/  SYNCS.EXCH.64 URZ, [UR6+0x70], UR4 ;  /* 0x0000700406ff75b2 */ /* 0x0003220008000100 */
[----:B------:R1:W5:Y:S01]  /*0550*/  SYNCS.EXCH.64 URZ, [UR6+0x78], UR4 ;  /* 0x0000780406ff75b2 */ /* 0x0003620008000100 */
[----:B------:R-:W-:Y:S01]  /*0560*/  NOP ;  /* 0x0000000000007918 */ /* 0x000fe20000000000 */
.L_x_6:
[----:B------:R-:W-:Y:S01]  /*0570*/  NOP ;  /* 0x0000000000007918 */ /* 0x000fe20000000000 */
[----:B------:R-:W-:Y:S05]  /*0580*/  BRA.U !UP4, `(.L_x_7) ;  /* 0x000000010c087547 */ /* 0x000fea000b800000 */
[----:B--2345:R-:W-:Y:S01]  /*0590*/  UCGABAR_ARV ;  /* 0x00000000000079c7 */ /* 0x03cfe20008000000 */
[----:B------:R-:W-:Y:S05]  /*05a0*/  BRA `(.L_x_8) ;  /* 0x0000000000047947 */ /* 0x000fea0003800000 */
.L_x_7:
[----:B--2345:R-:W-:Y:S01]  /*05b0*/  NOP ;  /* 0x0000000000007918 */ /* 0x03cfe20000000000 */
.L_x_8:
[----:B------:R-:W-:Y:S05]  /*05c0*/  BRA.U !UP4, `(.L_x_9) ;  /* 0x000000010c0c7547 */ /* 0x000fea000b800000 */
[----:B------:R-:W-:Y:S01]  /*05d0*/  UCGABAR_WAIT ;  /* 0x0000000000007dc7 */ /* 0x000fe20008000000 */
[----:B------:R-:W-:Y:S01]  /*05e0*/  CCTL.IVALL ;  /* 0x00000000ff00798f */ /* 0x000fe20002000000 */
[----:B------:R-:W-:Y:S05]  /*05f0*/  BRA `(.L_x_10) ;  /* 0x0000000000047947 */ /* 0x000fea0003800000 */
.L_x_9:
[----:B------:R-:W-:Y:S06]  /*0600*/  BAR.SYNC.DEFER_BLOCKING 0x0 ;  /* 0x0000000000007b1d */ /* 0x000fec0000010000 */
.L_x_10:
[----:B------:R-:W-:Y:S01]  /*0610*/  NOP ;  /* 0x0000000000007918 */ /* 0x000fe20000000000 */
[----:B------:R-:W-:Y:S05]  /*0620*/  BRA.U !UP4, `(.L_x_11) ;  /* 0x000000010c087547 */ /* 0x000fea000b800000 */
[----:B------:R-:W-:Y:S01]  /*0630*/  UCGABAR_ARV ;  /* 0x00000000000079c7 */ /* 0x000fe20008000000 */
[----:B------:R-:W-:Y:S05]  /*0640*/  BRA `(.L_x_12) ;  /* 0x0000000000047947 */ /* 0x000fea0003800000 */
.L_x_11:
[----:B------:R-:W-:Y:S01]  /*0650*/  NOP ;  /* 0x0000000000007918 */ /* 0x000fe20000000000 */
.L_x_12:
[----:B------:R-:W-:Y:S05]  /*0660*/  BRA.U !UP4, `(.L_x_13) ;  /* 0x000000010c0c7547 */ /* 0x000fea000b800000 */
[----:B------:R-:W-:Y:S01]  /*0670*/  UCGABAR_WAIT ;  /* 0x0000000000007dc7 */ /* 0x000fe20008000000 */
[----:B------:R-:W-:Y:S01]  /*0680*/  CCTL.IVALL ;  /* 0x00000000ff00798f */ /* 0x000fe20002000000 */
[----:B------:R-:W-:Y:S05]  /*0690*/  BRA `(.L_x_14) ;  /* 0x0000000000047947 */ /* 0x000fea0003800000 */
.L_x_13:
[----:B------:R-:W-:Y:S06]  /*06a0*/  BAR.SYNC.DEFER_BLOCKING 0x0 ;  /* 0x0000000000007b1d */ /* 0x000fec0000010000 */
.L_x_14:
[----:B------:R-:W2:Y:S01]  /*06b0*/  LDCU.U8 UR23, c[0x0][0x650] ;  /* 0x0000ca00ff1777ac */ /* 0x000ea20008000000 */
[----:B------:R-:W3:Y:S01]  /*06c0*/  LDCU.U8 UR22, c[0x0][0x651] ;  /* 0x0000ca20ff1677ac */ /* 0x000ee20008000000 */
[----:B------:R-:W4:Y:S01]  /*06d0*/  LDCU.U8 UR21, c[0x0][0x65c] ;  /* 0x0000cb80ff1577ac */ /* 0x000f220008000000 */
[----:B------:R-:W5:Y:S01]  /*06e0*/  LDCU.U8 UR15, c[0x0][0x668] ;  /* 0x0000cd00ff0f77ac */ /* 0x000f620008000000 */
[----:B------:R-:W1:Y:S01]  /*06f0*/  LDCU.U8 UR14, c[0x0][0x669] ;  /* 0x0000cd20ff0e77ac */ /* 0x000e620008000000 */
[----:B------:R-:W1:Y:S01]  /*0700*/  LDCU.U8 UR13, c[0x0][0x65d] ;  /* 0x0000cba0ff0d77ac */ /* 0x000e620008000000 */
[----:B------:R-:W-:Y:S05]  /*0710*/  @P1 BRA `(.L_x_15) ;  /* 0x0000000800a01947 */ /* 0x000fea0003800000 */
[----:B------:R-:W5:Y:S01]  /*0720*/  S2UR UR37, SR_CTAID.Z ;  /* 0x00000000002579c3 */ /* 0x000f620000002700 */
[----:B------:R-:W-:Y:S01]  /*0730*/  UMOV UR36, 0x1 ;  /* 0x0000000100247882 */ /* 0x000fe20000000000 */
[----:B------:R-:W-:Y:S01]  /*0740*/  UMOV UR35, URZ ;  /* 0x000000ff00237c82 */ /* 0x000fe20008000000 */
[----:B-----5:R-:W-:-:S09]  /*0750*/  UISETP.GT.U32.AND UP0, UPT, UR37, 0x1ff, UPT ;  /* 0x000001ff2500788c */ /* 0x020fd2000bf04070 */
[----:B------:R-:W-:Y:S05]  /*0760*/  BRA.U UP0, `(.L_x_16) ;  /* 0x0000000900107547 */ /* 0x000fea000b800000 */
[----:B-1----:R-:W1:Y:S01]  /*0770*/  LDCU.64 UR4, c[0x0][0x648] ;  /* 0x0000c900ff0477ac */ /* 0x002e620008000a00 */
[----:B------:R-:W5:Y:S01]  /*0780*/  S2UR UR30, SR_CgaCtaId ;  /* 0x00000000001e79c3 */ /* 0x000f620000008800 */
[----:B------:R-:W4:Y:S01]  /*0790*/  LDCU UR8, c[0x0][0x658] ;  /* 0x0000cb00ff0877ac */ /* 0x000f220008000800 */
[----:B------:R-:W3:Y:S06]  /*07a0*/  LDCU UR12, c[0x0][0x374] ;  /* 0x00006e80ff0c77ac */ /* 0x000eec0008000800 */
[----:B------:R-:W2:Y:S01]  /*07b0*/  S2UR UR32, SR_CTAID.X ;  /* 0x00000000002079c3 */ /* 0x000ea20000002500 */
[----:B------:R-:W-:Y:S01]  /*07c0*/  UMOV UR17, 0x400 ;  /* 0x0000040000117882 */ /* 0x000fe20000000000 */
[----:B------:R-:W2:Y:S01]  /*07d0*/  LDCU.64 UR46, c[0x0][0x348] ;  /* 0x00006900ff2e77ac */ /* 0x000ea20008000a00 */
[----:B------:R-:W-:-:S02]  /*07e0*/  USHF.L.U32 UR10, UR28, 0x7, URZ ;  /* 0x000000071c0a7899 */ /* 0x000fc400080006ff */
[----:B-1----:R-:W-:Y:S01]  /*07f0*/  UIMAD.WIDE.U32 UR6, UR37, UR5, URZ ;  /* 0x00000005250672a5 */ /* 0x002fe2000f8e00ff */
[----:B------:R-:W-:Y:S01]  /*0800*/  UMOV UR35, URZ ;  /* 0x000000ff00237c82 */ /* 0x000fe20008000000 */
[----:B------:R-:W-:Y:S02]  /*0810*/  UMOV UR36, 0x1 ;  /* 0x0000000100247882 */ /* 0x000fe40000000000 */
[----:B------:R-:W-:Y:S02]  /*0820*/  UIADD3 UR5, UPT, UPT, -UR7, UR37, URZ ;  /* 0x0000002507057290 */ /* 0x000fe4000fffe1ff */
[----:B-----5:R-:W-:Y:S02]  /*0830*/  ULEA UR30, UR30, UR17, 0x18 ;  /* 0x000000111e1e7291 */ /* 0x020fe4000f8ec0ff */
[----:B--2---:R-:W-:-:S03]  /*0840*/  USHF.R.U32.HI UR5, URZ, UR23, UR5 ;  /* 0x00000017ff057299 */ /* 0x004fc60008011605 */
[----:B------:R-:W1:Y:S01]  /*0850*/  LDCU UR6, c[0x0][0x654] ;  /* 0x0000ca80ff0677ac */ /* 0x000e620008000800 */
[----:B------:R-:W-:-:S04]  /*0860*/  UIADD3 UR7, UPT, UPT, UR7, UR5, URZ ;  /* 0x0000000507077290 */ /* 0x000fc8000fffe0ff */
[----:B---3--:R-:W-:-:S04]  /*0870*/  USHF.R.U32.HI UR7, URZ, UR22, UR7 ;  /* 0x00000016ff077299 */ /* 0x008fc80008011607 */
[----:B------:R-:W-:-:S04]  /*0880*/  UIADD3 UR7, UPT, UPT, -UR7, URZ, URZ ;  /* 0x000000ff07077290 */ /* 0x000fc8000fffe1ff */
[----:B------:R-:W-:Y:S01]  /*0890*/  UIMAD UR7, UR7, UR4, UR37 ;  /* 0x00000004070772a4 */ /* 0x000fe2000f8e0225 */
[----:B------:R-:W2:Y:S03]  /*08a0*/  LDCU.64 UR4, c[0x0][0x660] ;  /* 0x0000cc00ff0477ac */ /* 0x000ea60008000a00 */
[----:B----4-:R-:W-:-:S04]  /*08b0*/  UIMAD.WIDE.U32 UR8, UR7, UR8, URZ ;  /* 0x00000008070872a5 */ /* 0x010fc8000f8e00ff */
[----:B------:R-:W-:-:S04]  /*08c0*/  UIADD3 UR11, UPT, UPT, UR7, -UR9, URZ ;  /* 0x80000009070b7290 */ /* 0x000fc8000fffe0ff */
[----:B------:R-:W-:-:S04]  /*08d0*/  USHF.R.U32.HI UR11, URZ, UR21, UR11 ;  /* 0x00000015ff0b7299 */ /* 0x000fc8000801160b */
[----:B------:R-:W-:Y:S01]  /*08e0*/  UIADD3 UR11, UPT, UPT, UR9, UR11, URZ ;  /* 0x0000000b090b7290 */ /* 0x000fe2000fffe0ff */
[----:B------:R-:W3:Y:S03]  /*08f0*/  LDCU UR9, c[0x0][0x370] ;  /* 0x00006e00ff0977ac */ /* 0x000ee60008000800 */
[----:B------:R-:W-:Y:S01]  /*0900*/  USHF.R.U32.HI UR11, URZ, UR13, UR11 ;  /* 0x0000000dff0b7299 */ /* 0x000fe2000801160b */
[----:B------:R-:W4:Y:S03]  /*0910*/  LDCU UR8, c[0x0][0x378] ;  /* 0x00006f00ff0877ac */ /* 0x000f260008000800 */
[----:B--2---:R-:W-:-:S07]  /*0920*/  UIMAD.WIDE.U32 UR18, UR11, UR5, URZ ;  /* 0x000000050b1272a5 */ /* 0x004fce000f8e00ff */
[----:B------:R-:W-:Y:S01]  /*0930*/  UMOV UR5, UR19 ;  /* 0x0000001300057c82 */ /* 0x000fe20008000000 */
[----:B---3--:R-:W-:Y:S02]  /*0940*/  UIMAD UR9, UR12, UR9, URZ ;  /* 0x000000090c0972a4 */ /* 0x008fe4000f8e02ff */
[----:B------:R-:W-:-:S04]  /*0950*/  UIADD3 UR16, UPT, UPT, UR11, -UR5, URZ ;  /* 0x800000050b107290 */ /* 0x000fc8000fffe0ff */
[----:B------:R-:W-:Y:S02]  /*0960*/  USHF.R.U32.HI UR16, URZ, UR15, UR16 ;  /* 0x0000000fff107299 */ /* 0x000fe40008011610 */
[----:B----4-:R-:W-:Y:S02]  /*0970*/  UIMAD UR8, UR9, UR8, URZ ;  /* 0x00000008090872a4 */ /* 0x010fe4000f8e02ff */
[----:B------:R-:W-:Y:S02]  /*0980*/  UIADD3 UR5, UPT, UPT, UR5, UR16, URZ ;  /* 0x0000001005057290 */ /* 0x000fe4000fffe0ff */
[----:B------:R-:W-:Y:S02]  /*0990*/  ULEA.HI UR34, UR8, UR8, URZ, 0x1 ;  /* 0x0000000808227291 */ /* 0x000fe4000f8f08ff */
[----:B------:R-:W-:Y:S02]  /*09a0*/  USHF.R.U32.HI UR5, URZ, UR14, UR5 ;  /* 0x0000000eff057299 */ /* 0x000fe40008011605 */
[----:B------:R-:W-:-:S02]  /*09b0*/  UIADD3 UR8, UPT, UPT, -UR11, URZ, URZ ;  /* 0x000000ff0b087290 */ /* 0x000fc4000fffe1ff */
[----:B------:R-:W-:Y:S02]  /*09c0*/  UIADD3 UR5, UPT, UPT, -UR5, URZ, URZ ;  /* 0x000000ff05057290 */ /* 0x000fe4000fffe1ff */
[----:B------:R-:W-:Y:S02]  /*09d0*/  USHF.R.S32.HI UR34, URZ, 0x1, UR34 ;  /* 0x00000001ff227899 */ /* 0x000fe40008011422 */
[----:B-1----:R-:W-:Y:S02]  /*09e0*/  UIMAD UR6, UR8, UR6, UR7 ;  /* 0x00000006080672a4 */ /* 0x002fe4000f8e0207 */
[----:B------:R-:W-:-:S12]  /*09f0*/  UIMAD UR11, UR5, UR4, UR11 ;  /* 0x00000004050b72a4 */ /* 0x000fd8000f8e020b */
.L_x_20:
[----:B------:R-:W-:Y:S01]  /*0a00*/  USHF.L.U32 UR4, UR36, 0x1f, URZ ;  /* 0x0000001f24047899 */ /* 0x000fe200080006ff */
[----:B------:R-:W-:Y:S01]  /*0a10*/  HFMA2 R3, -RZ, RZ, 0, -6.103515625e-05 ;  /* 0x00008400ff037431 */ /* 0x000fe200000001ff */
[----:B------:R-:W-:Y:S02]  /*0a20*/  ULEA UR5, UR35, UR30, 0x3 ;  /* 0x0000001e23057291 */ /* 0x000fe4000f8e18ff */
[----:B------:R-:W-:Y:S02]  /*0a30*/  UIADD3 UR19, UPT, UPT, UR6, UR6, URZ ;  /* 0x0000000606137290 */ /* 0x000fe4000fffe0ff */
[----:B------:R-:W-:Y:S01]  /*0a40*/  MOV R2, UR4 ;  /* 0x0000000400027c02 */ /* 0x000fe20008000f00 */
[----:B------:R-:W-:Y:S02]  /*0a50*/  ULEA UR7, UR11, UR28, 0x1 ;  /* 0x0000001c0b077291 */ /* 0x000fe4000f8e08ff */
[----:B------:R-:W-:Y:S02]  /*0a60*/  UIADD3 UR44, UP3, UPT, UR46, 0x40, URZ ;  /* 0x000000402e2c7890 */ /* 0x000fe4000ff7e0ff */
[----:B----4-:R1:W2:Y:S01]  /*0a70*/  SYNCS.PHASECHK.TRANS64.TRYWAIT P2, [UR5+0x30], R2 ;  /* 0x00003002ff0075a7 */ /* 0x0102a20008041105 */
[----:B------:R-:W-:-:S02]  /*0a80*/  UIADD3 UR42, UP2, UPT, UR46, 0xc0, URZ ;  /* 0x000000c02e2a7890 */ /* 0x000fc4000ff5e0ff */
[----:B------:R-:W-:Y:S02]  /*0a90*/  UIADD3 UR40, UP1, UPT, UR46, 0x140, URZ ;  /* 0x000001402e287890 */ /* 0x000fe4000ff3e0ff */
[----:B------:R-:W-:Y:S02]  /*0aa0*/  UIADD3 UR38, UP0, UPT, UR46, 0x1c0, URZ ;  /* 0x000001c02e267890 */ /* 0x000fe4000ff1e0ff */
[----:B------:R-:W-:Y:S02]  /*0ab0*/  ULOP3.LUT UR19, UR19, 0x1, UR32, 0xf8, !UPT ;  /* 0x0000000113137892 */ /* 0x000fe4000f8ef820 */
[----:B------:R-:W-:Y:S02]  /*0ac0*/  UIADD3.X UR45, UPT, UPT, URZ, UR47, URZ, UP3, !UPT ;  /* 0x0000002fff2d7290 */ /* 0x000fe40009ffe4ff */
[----:B------:R-:W-:Y:S02]  /*0ad0*/  UIADD3.X UR43, UPT, UPT, URZ, UR47, URZ, UP2, !UPT ;  /* 0x0000002fff2b7290 */ /* 0x000fe400097fe4ff */
[----:B------:R-:W-:-:S02]  /*0ae0*/  UIADD3.X UR41, UPT, UPT, URZ, UR47, URZ, UP1, !UPT ;  /* 0x0000002fff297290 */ /* 0x000fc40008ffe4ff */
[----:B------:R-:W-:Y:S02]  /*0af0*/  UIADD3.X UR39, UPT, UPT, URZ, UR47, URZ, UP0, !UPT ;  /* 0x0000002fff277290 */ /* 0x000fe400087fe4ff */
[----:B------:R-:W-:Y:S02]  /*0b00*/  USHF.L.U32 UR7, UR7, 0x6, URZ ;  /* 0x0000000607077899 */ /* 0x000fe400080006ff */
[----:B------:R-:W-:Y:S01]  /*0b10*/  USHF.L.U32 UR27, UR19, 0x7, URZ ;  /* 0x00000007131b7899 */ /* 0x000fe200080006ff */
[----:B------:R-:W-:Y:S01]  /*0b20*/  UMOV UR20, URZ ;  /* 0x000000ff00147c82 */ /* 0x000fe20008000000 */
[----:B------:R-:W-:-:S10]  /*0b30*/  UMOV UR18, URZ ;  /* 0x000000ff00127c82 */ /* 0x000fd40008000000 */
.L_x_19:
[----:B---3--:R-:W-:Y:S02]  /*0b40*/  UIADD3 UR9, UPT, UPT, UR35, 0x1, URZ ;  /* 0x0000000123097890 */ /* 0x008fe4000fffe0ff */
[----:B------:R-:W-:Y:S02]  /*0b50*/  ULEA UR25, UR35, UR30, 0x3 ;  /* 0x0000001e23197291 */ /* 0x000fe4000f8e18ff */
[----:B------:R-:W-:Y:S02]  /*0b60*/  USHF.L.U32 UR26, UR20, 0x7, URZ ;  /* 0x00000007141a7899 */ /* 0x000fe400080006ff */
[----:B------:R-:W-:Y:S02]  /*0b70*/  USHF.L.U32 UR24, UR35, 0xe, URZ ;  /* 0x0000000e23187899 */ /* 0x000fe400080006ff */
[----:B------:R-:W-:Y:S02]  /*0b80*/  USHF.L.U32 UR16, UR35, 0x9, URZ ;  /* 0x0000000923107899 */ /* 0x000fe400080006ff */
[----:B------:R-:W-:-:S02]  /*0b90*/  UISETP.NE.AND UP1, UPT, UR9, 0x6, UPT ;  /* 0x000000060900788c */ /* 0x000fc4000bf25270 */
[----:B------:R-:W-:Y:S02]  /*0ba0*/  ULEA UR31, UR28, UR24, 0xd ;  /* 0x000000181c1f7291 */ /* 0x000fe4000f8e68ff */
[----:B------:R-:W-:Y:S02]  /*0bb0*/  ULEA UR8, UR28, UR16, 0x8 ;  /* 0x000000101c087291 */ /* 0x000fe4000f8e40ff */
[----:B------:R-:W-:Y:S02]  /*0bc0*/  UIADD3 UR24, UPT, UPT, UR30, 0x6400, UR24 ;  /* 0x000064001e187890 */ /* 0x000fe4000fffe018 */
[----:B------:R-:W-:Y:S02]  /*0bd0*/  USEL UR4, URZ, 0x1, UP1 ;  /* 0x00000001ff047887 */ /* 0x000fe40008800000 */
[----:B------:R-:W-:Y:S01]  /*0be0*/  UISETP.GT.U32.AND UP0, UPT, UR20, 0x1e, UPT ;  /* 0x0000001e1400788c */ /* 0x000fe2000bf04070 */
[----:B------:R-:W-:Y:S01]  /*0bf0*/  UMOV UR29, 0x30000 ;  /* 0x00030000001d7882 */ /* 0x000fe20000000000 */
[----:B------:R-:W-:Y:S01]  /*0c00*/  UMOV UR12, UR20 ;  /* 0x00000014000c7c82 */ /* 0x000fe20008000000 */
[----:B------:R-:W-:Y:S01]  /*0c10*/  UMOV UR5, UR25 ;  /* 0x0000001900057c82 */ /* 0x000fe20008000000 */
[----:B------:R-:W-:Y:S01]  /*0c20*/  UMOV UR6, UR26 ;  /* 0x0000001a00067c82 */ /* 0x000fe20008000000 */
[----:B--2-4-:R-:W-:Y:S06]  /*0c30*/  @P2 BRA `(.L_x_17) ;  /* 0x0000000000102947 */ /* 0x014fec0003800000 */
[----:B------:R-:W-:-:S06]  /*0c40*/  USHF.L.U32 UR17, UR36, 0x1f, URZ ;  /* 0x0000001f24117899 */ /* 0x000fcc00080006ff */
[----:B-1----:R-:W-:-:S04]  /*0c50*/  MOV R2, UR17 ;  /* 0x0000001100027c02 */ /* 0x002fc80008000f00 */
[----:B------:R-:W1:Y:S02]  /*0c60*/  SYNCS.PHASECHK.TRANS64.TRYWAIT P0, [UR25+0x30], R2 ;  /* 0x00003002ff0075a7 */ /* 0x000e640008001119 */
[----:B-1----:R-:W-:Y:S05]  /*0c70*/  @!P0 BRA `(.L_x_18) ;  /* 0x0000003000908947 */ /* 0x002fea0003800000 */
.L_x_17:
[----:B------:R-:W-:Y:S02]  /*0c80*/  ELECT P1, URZ, PT ;  /* 0x0000000000ff782f */ /* 0x000fe40003820000 */
[----:B------:R-:W-:Y:S01]  /*0c90*/  PLOP3.LUT P0, PT, PT, PT, UP0, 0x80, 0x8 ;  /* 0x000000000008781c */ /* 0x000fe20003f0f008 */
[----:B------:R-:W-:Y:S01]  /*0ca0*/  ULOP3.LUT UR36, UR36, UR4, URZ, 0x3c, !UPT ;  /* 0x0000000424247292 */ /* 0x000fe2000f8e3cff */
[----:B------:R-:W-:Y:S01]  /*0cb0*/  PLOP3.LUT P2, PT, PT, PT, PT, 0x80, 0x8 ;  /* 0x000000000008781c */ /* 0x000fe20003f4f070 */
[----:B------:R-:W-:Y:S02]  /*0cc0*/  USEL UR35, UR9, URZ, UP1 ;  /* 0x000000ff09237287 */ /* 0x000fe40008800000 */
[----:B------:R-:W-:Y:S02]  /*0cd0*/  UIADD3 UR4, UPT, UPT, UR30, 0x1e400, UR31 ;  /* 0x0001e4001e047890 */ /* 0x000fe4000fffe01f */
[----:B------:R-:W-:Y:S02]  /*0ce0*/  UIADD3 UR16, UPT, UPT, UR30, 0x36400, UR16 ;  /* 0x000364001e107890 */ /* 0x000fe4000fffe010 */
[----:B------:R-:W-:-:S02]  /*0cf0*/  UIADD3 UR8, UPT, UPT, UR30, 0x37000, UR8 ;  /* 0x000370001e087890 */ /* 0x000fc4000fffe008 */
[----:B------:R-:W-:Y:S01]  /*0d00*/  @!UP0 USHF.L.U32 UR31, UR36, 0x1f, URZ ;  /* 0x0000001f241f8899 */ /* 0x000fe200080006ff */
[----:B------:R3:W-:Y:S01]  /*0d10*/  @P1 SYNCS.ARRIVE.TRANS64 RZ, [UR25], R3 ;  /* 0x00000003ffff19a7 */ /* 0x0007e20008000019 */
[----:B------:R-:W-:Y:S01]  /*0d20*/  @!UP0 ULEA UR33, UR35, UR30, 0x3 ;  /* 0x0000001e23218291 */ /* 0x000fe2000f8e18ff */
[----:B------:R-:W-:Y:S01]  /*0d30*/  UTMALDG.2D [UR24], [UR44], desc[URZ] ;  /* 0x0000ff182c0075b4 */ /* 0x000fe20008009000 */
[----:B------:R-:W-:Y:S01]  /*0d40*/  UMOV UR17, UR25 ;  /* 0x0000001900117c82 */ /* 0x000fe20008000000 */
[----:B------:R-:W-:Y:S01]  /*0d50*/  UMOV UR9, UR25 ;  /* 0x0000001900097c82 */ /* 0x000fe20008000000 */
[----:B-1----:R-:W-:Y:S01]  /*0d60*/  IMAD.U32 R2, RZ, RZ, UR31 ;  /* 0x0000001fff027e24 */ /* 0x002fe2000f8e00ff */
[----:B------:R-:W-:Y:S01]  /*0d70*/  UIADD3 UR31, UPT, UPT, UR20, 0x1, URZ ;  /* 0x00000001141f7890 */ /* 0x000fe2000fffe0ff */
[----:B------:R-:W-:Y:S03]  /*0d80*/  UTMALDG.2D.MULTICAST [UR4], [UR42], UR29, desc[URZ] ;  /* 0x0000ff042a0073b4 */ /* 0x000fe6000800981d */
[----:B------:R-:W-:Y:S01]  /*0d90*/  UISETP.NE.AND UP0, UPT, UR31, 0x20, UPT ;  /* 0x000000201f00788c */ /* 0x000fe2000bf05270 */
[----:B------:R1:W-:Y:S01]  /*0da0*/  UTMALDG.3D [UR16], [UR40], desc[URZ] ;  /* 0x0000ff10280075b4 */ /* 0x0003e20008011000 */
[----:B------:R3:W-:Y:S01]  /*0db0*/  UTMALDG.3D.MULTICAST [UR8], [UR38], UR29, desc[URZ] ;  /* 0x0000ff08260073b4 */ /* 0x0007e2000801181d */
[----:B------:R3:W4:Y:S01]  /*0dc0*/  @!P0 SYNCS.PHASECHK.TRANS64.TRYWAIT P2, [UR33+0x30], R2 ;  /* 0x00003002ff0085a7 */ /* 0x0007220008041121 */
[----:B-1----:R-:W-:-:S05]  /*0dd0*/  UMOV UR20, UR31 ;  /* 0x0000001f00147c82 */ /* 0x002fca0008000000 */
[----:B------:R-:W-:Y:S05]  /*0de0*/  BRA.U UP0, `(.L_x_19) ;  /* 0xfffffffd00547547 */ /* 0x000fea000b83ffff */
[----:B------:R-:W1:Y:S01]  /*0df0*/  LDCU.64 UR4, c[0x0][0x648] ;  /* 0x0000c900ff0477ac */ /* 0x000e620008000a00 */
[----:B------:R-:W-:-:S04]  /*0e00*/  UIADD3 UR37, UPT, UPT, UR34, UR37, URZ ;  /* 0x0000002522257290 */ /* 0x000fc8000fffe0ff */
[----:B------:R-:W-:Y:S02]  /*0e10*/  UISETP.GE.AND UP0, UPT, UR37, 0x200, UPT ;  /* 0x000002002500788c */ /* 0x000fe4000bf06270 */
[----:B-1----:R-:W-:Y:S01]  /*0e20*/  UIMAD.WIDE.U32 UR6, UR37, UR5, URZ ;  /* 0x00000005250672a5 */ /* 0x002fe2000f8e00ff */
[----:B------:R-:W1:Y:S03]  /*0e30*/  LDCU UR5, c[0x0][0x658] ;  /* 0x0000cb00ff0577ac */ /* 0x000e660008000800 */
[----:B------:R-:W-:-:S04]  /*0e40*/  UIADD3 UR6, UPT, UPT, UR37, -UR7, URZ ;  /* 0x8000000725067290 */ /* 0x000fc8000fffe0ff */
[----:B------:R-:W-:-:S04]  /*0e50*/  USHF.R.U32.HI UR6, URZ, UR23, UR6 ;  /* 0x00000017ff067299 */ /* 0x000fc80008011606 */
[----:B------:R-:W-:-:S04]  /*0e60*/  UIADD3 UR6, UPT, UPT, UR7, UR6, URZ ;  /* 0x0000000607067290 */ /* 0x000fc8000fffe0ff */
[----:B------:R-:W-:-:S04]  /*0e70*/  USHF.R.U32.HI UR6, URZ, UR22, UR6 ;  /* 0x00000016ff067299 */ /* 0x000fc80008011606 */
[----:B------:R-:W-:-:S04]  /*0e80*/  UIADD3 UR6, UPT, UPT, -UR6, URZ, URZ ;  /* 0x000000ff06067290 */ /* 0x000fc8000fffe1ff */
[----:B------:R-:W-:-:S04]  /*0e90*/  UIMAD UR6, UR4, UR6, UR37 ;  /* 0x00000006040672a4 */ /* 0x000fc8000f8e0225 */
[----:B-1-3--:R-:W-:Y:S01]  /*0ea0*/  UIMAD.WIDE.U32 UR8, UR6, UR5, URZ ;  /* 0x00000005060872a5 */ /* 0x00afe2000f8e00ff */
[----:B------:R-:W1:Y:S03]  /*0eb0*/  LDCU.64 UR4, c[0x0][0x660] ;  /* 0x0000cc00ff0477ac */ /* 0x000e660008000a00 */
[----:B------:R-:W-:-:S04]  /*0ec0*/  UIADD3 UR7, UPT, UPT, UR6, -UR9, URZ ;  /* 0x8000000906077290 */ /* 0x000fc8000fffe0ff */
[----:B------:R-:W-:-:S04]  /*0ed0*/  USHF.R.U32.HI UR7, URZ, UR21, UR7 ;  /* 0x00000015ff077299 */ /* 0x000fc80008011607 */
[----:B------:R-:W-:-:S04]  /*0ee0*/  UIADD3 UR7, UPT, UPT, UR9, UR7, URZ ;  /* 0x0000000709077290 */ /* 0x000fc8000fffe0ff */
[----:B------:R-:W-:-:S04]  /*0ef0*/  USHF.R.U32.HI UR11, URZ, UR13, UR7 ;  /* 0x0000000dff0b7299 */ /* 0x000fc80008011607 */
[----:B-1----:R-:W-:Y:S02]  /*0f00*/  UIMAD.WIDE.U32 UR8, UR11, UR5, URZ ;  /* 0x000000050b0872a5 */ /* 0x002fe4000f8e00ff */
[----:B------:R-:W-:Y:S02]  /*0f10*/  UIADD3 UR8, UPT, UPT, -UR11, URZ, URZ ;  /* 0x000000ff0b087290 */ /* 0x000fe4000fffe1ff */
[----:B------:R-:W-:Y:S01]  /*0f20*/  UIADD3 UR5, UPT, UPT, UR11, -UR9, URZ ;  /* 0x800000090b057290 */ /* 0x000fe2000fffe0ff */
[----:B------:R-:W1:Y:S03]  /*0f30*/  LDCU UR7, c[0x0][0x654] ;  /* 0x0000ca80ff0777ac */ /* 0x000e660008000800 */
[----:B------:R-:W-:-:S04]  /*0f40*/  USHF.R.U32.HI UR5, URZ, UR15, UR5 ;  /* 0x0000000fff057299 */ /* 0x000fc80008011605 */
[----:B------:R-:W-:-:S04]  /*0f50*/  UIADD3 UR5, UPT, UPT, UR9, UR5, URZ ;  /* 0x0000000509057290 */ /* 0x000fc8000fffe0ff */
[----:B------:R-:W-:-:S04]  /*0f60*/  USHF.R.U32.HI UR5, URZ, UR14, UR5 ;  /* 0x0000000eff057299 */ /* 0x000fc80008011605 */
[----:B------:R-:W-:Y:S02]  /*0f70*/  UIADD3 UR5, UPT, UPT, -UR5, URZ, URZ ;  /* 0x000000ff05057290 */ /* 0x000fe4000fffe1ff */
[----:B-1----:R-:W-:Y:S02]  /*0f80*/  UIMAD UR6, UR7, UR8, UR6 ;  /* 0x00000008070672a4 */ /* 0x002fe4000f8e0206 */
[----:B------:R-:W-:Y:S01]  /*0f90*/  UIMAD UR11, UR4, UR5, UR11 ;  /* 0x00000005040b72a4 */ /* 0x000fe2000f8e020b */
[----:B------:R-:W-:Y:S11]  /*0fa0*/  BRA.U !UP0, `(.L_x_20) ;  /* 0xfffffff908947547 */ /* 0x000ff6000b83ffff */
.L_x_16:
[----:B-1----:R-:W-:Y:S01]  /*0fb0*/  UIADD3 UR4, UPT, UPT, UR35, 0x2, URZ ;  /* 0x0000000223047890 */ /* 0x002fe2000fffe0ff */
[----:B------:R-:W1:Y:S01]  /*0fc0*/  S2UR UR12, SR_CgaCtaId ;  /* 0x00000000000c79c3 */ /* 0x000e620000008800 */
[----:B------:R-:W-:-:S04]  /*0fd0*/  UISETP.NE.AND UP0, UPT, UR35, 0x5, UPT ;  /* 0x000000052300788c */ /* 0x000fc8000bf05270 */
[----:B------:R-:W-:-:S04]  /*0fe0*/  USEL UR4, UR4, 0x1, UP0 ;  /* 0x0000000104047887 */ /* 0x000fc80008000000 */
[----:B------:R-:W-:Y:S02]  /*0ff0*/  UIADD3 UR5, UPT, UPT, UR4, 0x1, URZ ;  /* 0x0000000104057890 */ /* 0x000fe4000fffe0ff */
[----:B------:R-:W-:-:S04]  /*1000*/  UISETP.NE.AND UP1, UPT, UR4, 0x6, UPT ;  /* 0x000000060400788c */ /* 0x000fc8000bf25270 */
[----:B------:R-:W-:Y:S02]  /*1010*/  USEL UR5, UR5, 0x1, UP1 ;  /* 0x0000000105057887 */ /* 0x000fe40008800000 */
[----:B------:R-:W-:Y:S02]  /*1020*/  UISETP.EQ.XOR UP1, UPT, UR35, 0x5, !UP1 ;  /* 0x000000052300788c */ /* 0x000fe4000cf22a70 */
[----:B------:R-:W-:Y:S02]  /*1030*/  UIADD3 UR4, UPT, UPT, UR5, 0x1, URZ ;  /* 0x0000000105047890 */ /* 0x000fe4000fffe0ff */
[----:B------:R-:W-:Y:S02]  /*1040*/  UISETP.NE.AND UP0, UPT, UR5, 0x6, UPT ;  /* 0x000000060500788c */ /* 0x000fe4000bf05270 */
[----:B------:R-:W-:Y:S02]  /*1050*/  UISETP.EQ.XOR UP1, UPT, UR5, 0x6, UP1 ;  /* 0x000000060500788c */ /* 0x000fe40008f22a70 */
[----:B------:R-:W-:-:S04]  /*1060*/  USEL UR4, UR4, 0x1, UP0 ;  /* 0x0000000104047887 */ /* 0x000fc80008000000 */
[----:B------:R-:W-:Y:S02]  /*1070*/  UIADD3 UR6, UPT, UPT, UR4, 0x1, URZ ;  /* 0x0000000104067890 */ /* 0x000fe4000fffe0ff */
[----:B------:R-:W-:Y:S02]  /*1080*/  UISETP.NE.AND UP0, UPT, UR4, 0x6, UPT ;  /* 0x000000060400788c */ /* 0x000fe4000bf05270 */
[----:B------:R-:W-:Y:S02]  /*1090*/  UISETP.EQ.XOR UP1, UPT, UR4, 0x6, UP1 ;  /* 0x000000060400788c */ /* 0x000fe40008f22a70 */
[----:B------:R-:W-:Y:S01]  /*10a0*/  USEL UR6, UR6, 0x1, UP0 ;  /* 0x0000000106067887 */ /* 0x000fe20008000000 */
[----:B------:R-:W-:-:S03]  /*10b0*/  UMOV UR4, 0x400 ;  /* 0x0000040000047882 */ /* 0x000fc60000000000 */
[----:B------:R-:W-:Y:S02]  /*10c0*/  UISETP.EQ.XOR UP1, UPT, UR6, 0x6, UP1 ;  /* 0x000000060600788c */ /* 0x000fe40008f22a70 */
[----:B------:R-:W-:Y:S02]  /*10d0*/  UISETP.NE.AND UP0, UPT, UR6, 0x6, UPT ;  /* 0x000000060600788c */ /* 0x000fe4000bf05270 */
[----:B------:R-:W-:Y:S02]  /*10e0*/  USEL UR5, URZ, 0x1, !UP1 ;  /* 0x00000001ff057887 */ /* 0x000fe4000c800000 */
[----:B-1----:R-:W-:Y:S02]  /*10f0*/  ULEA UR4, UR12, UR4, 0x18 ;  /* 0x000000040c047291 */ /* 0x002fe4000f8ec0ff */
[----:B------:R-:W-:Y:S02]  /*1100*/  ULOP3.LUT UR5, UR36, UR5, URZ, 0x3c, !UPT ;  /* 0x0000000524057292 */ /* 0x000fe4000f8e3cff */
[----:B------:R-:W-:-:S02]  /*1110*/  USEL UR6, UR6, URZ, UP0 ;  /* 0x000000ff06067287 */ /* 0x000fc40008000000 */
[----:B------:R-:W-:Y:S02]  /*1120*/  USHF.L.U32 UR5, UR5, 0x1f, URZ ;  /* 0x0000001f05057899 */ /* 0x000fe400080006ff */
[----:B------:R-:W-:-:S04]  /*1130*/  ULEA UR4, UR6, UR4, 0x3 ;  /* 0x0000000406047291 */ /* 0x000fc8000f8e18ff */
[----:B------:R-:W-:-:S05]  /*1140*/  MOV R2, UR5 ;  /* 0x0000000500027c02 */ /* 0x000fca0008000f00 */
[----:B------:R-:W1:Y:S02]  /*1150*/  SYNCS.PHASECHK.TRANS64.TRYWAIT P0, [UR4+0x30], R2 ;  /* 0x00003002ff0075a7 */ /* 0x000e640008001104 */
[----:B-1----:R-:W-:Y:S05]  /*1160*/  @!P0 BRA `(.L_x_21) ;  /* 0x0000002c00748947 */ /* 0x002fea0003800000 */
.L_x_54:
[----:B------:R-:W-:-:S13]  /*1170*/  ELECT P0, URZ, PT ;  /* 0x0000000000ff782f */ /* 0x000fda0003800000 */
[----:B-1----:R-:W-:-:S04]  /*1180*/  @P0 MOV R2, 0x8400 ;  /* 0x0000840000020802 */ /* 0x002fc80000000f00 */
[----:B------:R1:W-:Y:S03]  /*1190*/  @P0 SYNCS.ARRIVE.TRANS64 RZ, [UR4], R2 ;  /* 0x00000002ffff09a7 */ /* 0x0003e60008000004 */
.L_x_15:
[----:B------:R-:W-:-:S13]  /*11a0*/  ISETP.NE.AND P0, PT, R7, 0x4, PT ;  /* 0x000000040700780c */ /* 0x000fda0003f05270 */
[----:B------:R-:W-:Y:S05]  /*11b0*/  @P0 BRA `(.L_x_22) ;  /* 0x0000000800b00947 */ /* 0x000fea0003800000 */
[----:B------:R-:W5:Y:S08]  /*11c0*/  S2UR UR27, SR_CTAID.Z ;  /* 0x00000000001b79c3 */ /* 0x000f700000002700 */
[----:B------:R-:W-:Y:S01]  /*11d0*/  BAR.SYNC.DEFER_BLOCKING 0x3, 0xa0 ;  /* 0x00c2800000007b1d */ /* 0x000fe20000010000 */
[----:B------:R-:W-:Y:S01]  /*11e0*/  HFMA2 R6, -RZ, RZ, 0, 5.9604644775390625e-08 ;  /* 0x00000001ff067431 */ /* 0x000fe200000001ff */
[----:B------:R-:W-:-:S04]  /*11f0*/  MOV R5, 0x1 ;  /* 0x0000000100057802 */ /* 0x000fc80000000f00 */
[----:B-1----:R-:W-:Y:S02]  /*1200*/  UMOV UR4, 0x400 ;  /* 0x0000040000047882 */ /* 0x002fe40000000000 */
[----:B------:R-:W-:Y:S02]  /*1210*/  ULEA UR12, UR12, UR4, 0x18 ;  /* 0x000000040c0c7291 */ /* 0x000fe4000f8ec0ff */
[----:B-----5:R-:W-:-:S09]  /*1220*/  UISETP.GT.U32.AND UP0, UPT, UR27, 0x1ff, UPT ;  /* 0x000001ff1b00788c */ /* 0x020fd2000bf04070 */
[----:B------:R-:W-:Y:S05]  /*1230*/  BRA.U UP0, `(.L_x_23) ;  /* 0x00000009005c7547 */ /* 0x000fea000b800000 */
[----:B------:R-:W1:Y:S01]  /*1240*/  LDS R2, [UR12+0x88] ;  /* 0x0000880cff027984 */ /* 0x000e620008000800 */
[----:B------:R-:W5:Y:S01]  /*1250*/  LDCU UR5, c[0x0][0x374] ;  /* 0x00006e80ff0577ac */ /* 0x000f620008000800 */
[----:B------:R-:W-:Y:S01]  /*1260*/  MOV R5, 0x1 ;  /* 0x0000000100057802 */ /* 0x000fe20000000f00 */
[----:B------:R-:W5:Y:S01]  /*1270*/  LDCU UR16, c[0x0][0x370] ;  /* 0x00006e00ff1077ac */ /* 0x000f620008000800 */
[----:B------:R-:W4:Y:S01]  /*1280*/  LDCU UR40, c[0x0][0x378] ;  /* 0x00006f00ff2877ac */ /* 0x000f220008000800 */
[----:B------:R-:W-:Y:S01]  /*1290*/  UMOV UR43, 0x8a02000 ;  /* 0x08a02000002b7882 */ /* 0x000fe20000000000 */
[----:B------:R-:W-:Y:S02]  /*12a0*/  USEL UR4, URZ, 0x4000, UP6 ;  /* 0x00004000ff047887 */ /* 0x000fe4000b000000 */
[----:B------:R-:W-:Y:S02]  /*12b0*/  USEL UR43, UR43, 0x8a00000, !UP5 ;  /* 0x08a000002b2b7887 */ /* 0x000fe4000e800000 */
[----:B------:R-:W-:-:S02]  /*12c0*/  UIADD3 UR19, UPT, UPT, UR12, 0x37000, URZ ;  /* 0x000370000c137890 */ /* 0x000fc4000fffe0ff */
[----:B------:R-:W-:Y:S02]  /*12d0*/  UIADD3 UR43, UPT, UPT, UR4, UR43, URZ ;  /* 0x0000002b042b7290 */ /* 0x000fe4000fffe0ff */
[----:B------:R-:W-:Y:S02]  /*12e0*/  UIADD3 UR20, UPT, UPT, UR12, 0x36400, URZ ;  /* 0x000364000c147890 */ /* 0x000fe4000fffe0ff */
[----:B-----5:R-:W-:Y:S02]  /*12f0*/  UIMAD UR16, UR5, UR16, URZ ;  /* 0x00000010051072a4 */ /* 0x020fe4000f8e02ff */
[----:B------:R-:W-:Y:S02]  /*1300*/  UIADD3 UR24, UPT, UPT, UR12, 0x6400, URZ ;  /* 0x000064000c187890 */ /* 0x000fe4000fffe0ff */
[----:B------:R-:W-:Y:S02]  /*1310*/  UIADD3 UR25, UPT, UPT, UR12, 0x1e400, URZ ;  /* 0x0001e4000c197890 */ /* 0x000fe4000fffe0ff */
[----:B----4-:R-:W-:Y:S01]  /*1320*/  UIMAD UR40, UR16, UR40, URZ ;  /* 0x00000028102872a4 */ /* 0x010fe2000f8e02ff */
[----:B------:R-:W-:Y:S01]  /*1330*/  UMOV UR31, 0x1 ;  /* 0x00000001001f7882 */ /* 0x000fe20000000000 */
[----:B------:R-:W-:-:S02]  /*1340*/  USHF.R.U32.HI UR19, URZ, 0x4, UR19 ;  /* 0x00000004ff137899 */ /* 0x000fc40008011613 */
[----:B------:R-:W-:Y:S02]  /*1350*/  USHF.R.U32.HI UR20, URZ, 0x4, UR20 ;  /* 0x00000004ff147899 */ /* 0x000fe40008011614 */
[----:B------:R-:W-:Y:S02]  /*1360*/  USHF.R.U32.HI UR24, URZ, 0x4, UR24 ;  /* 0x00000004ff187899 */ /* 0x000fe40008011618 */
[----:B------:R-:W-:Y:S01]  /*1370*/  USHF.R.U32.HI UR25, URZ, 0x4, UR25 ;  /* 0x00000004ff197899 */ /* 0x000fe20008011619 */
[----:B-1----:R-:W-:Y:S01]  /*1380*/  R2UR UR41, R2 ;  /* 0x00000000022972ca */ /* 0x002fe200000e0000 */
[----:B------:R-:W-:Y:S01]  /*1390*/  USHF.L.U32 UR31, UR31, UR28, URZ ;  /* 0x0000001c1f1f7299 */ /* 0x000fe200080006ff */
[----:B------:R-:W-:Y:S01]  /*13a0*/  UMOV UR29, 0x1 ;  /* 0x00000001001d7882 */ /* 0x000fe20000000000 */
[----:B------:R-:W-:Y:S02]  /*13b0*/  ULOP3.LUT UR19, UR19, 0x3fc0, URZ, 0xc0, !UPT ;  /* 0x00003fc013137892 */ /* 0x000fe4000f8ec0ff */
[----:B------:R-:W-:-:S02]  /*13c0*/  USHF.L.U32 UR29, UR29, UR28, URZ ;  /* 0x0000001c1d1d7299 */ /* 0x000fc400080006ff */
[----:B------:R-:W-:Y:S02]  /*13d0*/  ULOP3.LUT UR20, UR20, 0x3fc0, URZ, 0xc0, !UPT ;  /* 0x00003fc014147892 */ /* 0x000fe4000f8ec0ff */
[----:B------:R-:W-:Y:S02]  /*13e0*/  ULOP3.LUT UR24, UR24, 0x3fc0, URZ, 0xc0, !UPT ;  /* 0x00003fc018187892 */ /* 0x000fe4000f8ec0ff */
[----:B------:R-:W-:Y:S02]  /*13f0*/  ULOP3.LUT UR25, UR25, 0x3fc0, URZ, 0xc0, !UPT ;  /* 0x00003fc019197892 */ /* 0x000fe4000f8ec0ff */
[----:B------:R-:W-:Y:S02]  /*1400*/  UIADD3 UR10, UPT, UPT, UR41, 0x100, URZ ;  /* 0x00000100290a7890 */ /* 0x000fe4000fffe0ff */
[----:B------:R-:W-:Y:S02]  /*1410*/  UIADD3 UR8, UPT, UPT, UR41, 0x40000100, URZ ;  /* 0x4000010029087890 */ /* 0x000fe4000fffe0ff */
[----:B------:R-:W-:-:S02]  /*1420*/  UIADD3 UR6, UPT, UPT, UR41, -0x7fffff00, URZ ;  /* 0x8000010029067890 */ /* 0x000fc4000fffe0ff */
[----:B------:R-:W-:Y:S02]  /*1430*/  UIADD3 UR4, UPT, UPT, UR41, -0x3fffff00, URZ ;  /* 0xc000010029047890 */ /* 0x000fe4000fffe0ff */
[----:B------:R-:W-:Y:S02]  /*1440*/  UIADD3 UR11, UPT, UPT, UR41, 0x104, URZ ;  /* 0x00000104290b7890 */ /* 0x000fe4000fffe0ff */
[----:B------:R-:W-:Y:S02]  /*1450*/  UIADD3 UR9, UPT, UPT, UR41, 0x40000104, URZ ;  /* 0x4000010429097890 */ /* 0x000fe4000fffe0ff */
[----:B------:R-:W-:Y:S02]  /*1460*/  UIADD3 UR7, UPT, UPT, UR41, -0x7ffffefc, URZ ;  /* 0x8000010429077890 */ /* 0x000fe4000fffe0ff */
[----:B------:R-:W-:Y:S02]  /*1470*/  UIADD3 UR5, UPT, UPT, UR41, -0x3ffffefc, URZ ;  /* 0xc000010429057890 */ /* 0x000fe4000fffe0ff */
[----:B------:R-:W-:-:S02]  /*1480*/  USHF.R.U32.HI UR54, URZ, 0x1, UR10 ;  /* 0x00000001ff367899 */ /* 0x000fc4000801160a */
[----:B------:R-:W-:Y:S02]  /*1490*/  USHF.R.U32.HI UR18, URZ, 0x1, UR8 ;  /* 0x00000001ff127899 */ /* 0x000fe40008011608 */
[----:B------:R-:W-:Y:S02]  /*14a0*/  USHF.R.U32.HI UR17, URZ, 0x1, UR6 ;  /* 0x00000001ff117899 */ /* 0x000fe40008011606 */
[----:B------:R-:W-:Y:S02]  /*14b0*/  USHF.R.U32.HI UR42, URZ, 0x1, UR4 ;  /* 0x00000001ff2a7899 */ /* 0x000fe40008011604 */
[----:B------:R-:W-:Y:S02]  /*14c0*/  USHF.R.U32.HI UR26, URZ, 0x1a, UR11 ;  /* 0x0000001aff1a7899 */ /* 0x000fe4000801160b */
[----:B------:R-:W-:Y:S02]  /*14d0*/  USHF.R.U32.HI UR48, URZ, 0x1a, UR9 ;  /* 0x0000001aff307899 */ /* 0x000fe40008011609 */
[----:B------:R-:W-:-:S02]  /*14e0*/  USHF.R.U32.HI UR44, URZ, 0x1a, UR7 ;  /* 0x0000001aff2c7899 */ /* 0x000fc40008011607 */
[----:B------:R-:W-:Y:S02]  /*14f0*/  USHF.R.U32.HI UR16, URZ, 0x1a, UR5 ;  /* 0x0000001aff107899 */ /* 0x000fe40008011605 */
[----:B------:R-:W-:Y:S02]  /*1500*/  ULOP3.LUT UR54, UR54, 0x60000000, URZ, 0xc0, !UPT ;  /* 0x6000000036367892 */ /* 0x000fe4000f8ec0ff */
[----:B------:R-:W-:Y:S02]  /*1510*/  ULOP3.LUT UR18, UR18, 0x60000000, URZ, 0xc0, !UPT ;  /* 0x6000000012127892 */ /* 0x000fe4000f8ec0ff */
[----:B------:R-:W-:Y:S02]  /*1520*/  ULOP3.LUT UR17, UR17, 0x60000000, URZ, 0xc0, !UPT ;  /* 0x6000000011117892 */ /* 0x000fe4000f8ec0ff */
[----:B------:R-:W-:Y:S02]  /*1530*/  ULOP3.LUT UR42, UR42, 0x60000000, URZ, 0xc0, !UPT ;  /* 0x600000002a2a7892 */ /* 0x000fe4000f8ec0ff */
[----:B------:R-:W-:-:S02]  /*1540*/  ULOP3.LUT UR54, UR54, 0x30, UR26, 0xf8, !UPT ;  /* 0x0000003036367892 */ /* 0x000fc4000f8ef81a */
[----:B------:R-:W-:Y:S02]  /*1550*/  ULOP3.LUT UR48, UR18, 0x30, UR48, 0xf8, !UPT ;  /* 0x0000003012307892 */ /* 0x000fe4000f8ef830 */
[----:B------:R-:W-:Y:S02]  /*1560*/  ULOP3.LUT UR44, UR17, 0x30, UR44, 0xf8, !UPT ;  /* 0x00000030112c7892 */ /* 0x000fe4000f8ef82c */
[----:B------:R-:W-:Y:S02]  /*1570*/  ULOP3.LUT UR42, UR42, 0x30, UR16, 0xf8, !UPT ;  /* 0x000000302a2a7892 */ /* 0x000fe4000f8ef810 */
[----:B------:R-:W-:Y:S02]  /*1580*/  ULOP3.LUT UR31, UR31, 0x3, URZ, 0xfc, !UPT ;  /* 0x000000031f1f7892 */ /* 0x000fe4000f8efcff */
[----:B------:R-:W-:Y:S02]  /*1590*/  ULEA.HI UR40, UR40, UR40, URZ, 0x1 ;  /* 0x0000002828287291 */ /* 0x000fe4000f8f08ff */
[----:B------:R-:W-:-:S02]  /*15a0*/  ULOP3.LUT UR55, UR54, UR43, URZ, 0xfc, !UPT ;  /* 0x0000002b36377292 */ /* 0x000fc4000f8efcff */
[----:B------:R-:W-:Y:S02]  /*15b0*/  ULOP3.LUT UR49, UR48, UR43, URZ, 0xfc, !UPT ;  /* 0x0000002b30317292 */ /* 0x000fe4000f8efcff */
[----:B------:R-:W-:Y:S02]  /*15c0*/  ULOP3.LUT UR45, UR44, UR43, URZ, 0xfc, !UPT ;  /* 0x0000002b2c2d7292 */ /* 0x000fe4000f8efcff */
[----:B------:R-:W-:Y:S02]  /*15d0*/  ULOP3.LUT UR43, UR42, UR43, URZ, 0xfc, !UPT ;  /* 0x0000002b2a2b7292 */ /* 0x000fe4000f8efcff */
[----:B------:R-:W-:Y:S02]  /*15e0*/  ULOP3.LUT UR29, UR29, 0xffff, URZ, 0xc0, !UPT ;  /* 0x0000ffff1d1d7892 */ /* 0x000fe4000f8ec0ff */
[----:B------:R-:W-:Y:S02]  /*15f0*/  ULOP3.LUT UR19, UR19, 0x10000, URZ, 0xfc, !UPT ;  /* 0x0001000013137892 */ /* 0x000fe4000f8efcff */
[----:B------:R-:W-:-:S02]  /*1600*/  ULOP3.LUT UR20, UR20, 0x10000, URZ, 0xfc, !UPT ;  /* 0x0001000014147892 */ /* 0x000fc4000f8efcff */
[----:B------:R-:W-:Y:S02]  /*1610*/  ULOP3.LUT UR24, UR24, 0x10000, URZ, 0xfc, !UPT ;  /* 0x0001000018187892 */ /* 0x000fe4000f8efcff */
[----:B------:R-:W-:Y:S02]  /*1620*/  ULOP3.LUT UR25, UR25, 0x10000, URZ, 0xfc, !UPT ;  /* 0x0001000019197892 */ /* 0x000fe4000f8efcff */
[----:B------:R-:W-:Y:S02]  /*1630*/  ULOP3.LUT UR31, UR31, 0xffff, URZ, 0xc0, !UPT ;  /* 0x0000ffff1f1f7892 */ /* 0x000fe4000f8ec0ff */
[----:B------:R-:W-:Y:S01]  /*1640*/  USHF.R.S32.HI UR40, URZ, 0x1, UR40 ;  /* 0x00000001ff287899 */ /* 0x000fe20008011428 */
[----:B------:R-:W-:Y:S01]  /*1650*/  UMOV UR39, URZ ;  /* 0x000000ff00277c82 */ /* 0x000fe20008000000 */
[----:B------:R-:W-:Y:S01]  /*1660*/  UMOV UR37, URZ ;  /* 0x000000ff00257c82 */ /* 0x000fe20008000000 */
[----:B------:R-:W-:Y:S01]  /*1670*/  UMOV UR35, URZ ;  /* 0x000000ff00237c82 */ /* 0x000fe20008000000 */
[----:B------:R-:W-:Y:S01]  /*1680*/  UMOV UR54, URZ ;  /* 0x000000ff00367c82 */ /* 0x000fe20008000000 */
[----:B------:R-:W-:Y:S01]  /*1690*/  UMOV UR48, URZ ;  /* 0x000000ff00307c82 */ /* 0x000fe20008000000 */
[----:B------:R-:W-:Y:S01]  /*16a0*/  UMOV UR44, URZ ;  /* 0x000000ff002c7c82 */ /* 0x000fe20008000000 */
[----:B------:R-:W-:-:S05]  /*16b0*/  UMOV UR42, URZ ;  /* 0x000000ff002a7c82 */ /* 0x000fca0008000000 */
.L_x_28:
[----:B------:R-:W-:Y:S01]  /*16c0*/  USHF.L.U32 UR16, UR37, 0x1f, URZ ;  /* 0x0000001f25107899 */ /* 0x000fe200080006ff */
[----:B------:R-:W-:Y:S01]  /*16d0*/  SHF.L.U32 R3, R5, 0x1f, RZ ;  /* 0x0000001f05037819 */ /* 0x000fe200000006ff */
[----:B----4-:R-:W-:Y:S02]  /*16e0*/  ULEA UR18, UR35, UR12, 0x3 ;  /* 0x0000000c23127291 */ /* 0x010fe4000f8e18ff */
[----:B-1----:R-:W-:Y:S02]  /*16f0*/  ULEA UR17, UR39, UR12, 0x3 ;  /* 0x0000000c27117291 */ /* 0x002fe4000f8e18ff */
[----:B------:R-:W-:Y:S01]  /*1700*/  MOV R2, UR16 ;  /* 0x0000001000027c02 */ /* 0x000fe20008000f00 */
[----:B------:R-:W-:Y:S02]  /*1710*/  UIADD3 UR27, UPT, UPT, UR40, UR27, URZ ;  /* 0x0000001b281b7290 */ /* 0x000fe4000fffe0ff */
[----:B------:R-:W-:Y:S02]  /*1720*/  UPLOP3.LUT UP2, UPT, UPT, UPT, UPT, 0x40, 0x4 ;  /* 0x000000000004789c */ /* 0x000fe40003f4e870 */
[----:B-----5:R1:W4:Y:S01]  /*1730*/  SYNCS.PHASECHK.TRANS64.TRYWAIT P1, [UR18], R2 ;  /* 0x00000002ff0075a7 */ /* 0x0203220008021112 */
[----:B------:R-:W-:Y:S01]  /*1740*/  ULEA UR18, UR39, UR41, 0x7 ;  /* 0x0000002927127291 */ /* 0x000fe2000f8e38ff */
[----:B------:R-:W5:Y:S02]  /*1750*/  SYNCS.PHASECHK.TRANS64.TRYWAIT P0, [UR17+0x70], R3 ;  /* 0x00007003ff0075a7 */ /* 0x000f640008001111 */
[----:B-1--45:R-:W-:Y:S09]  /*1760*/  @!P0 BRA `(.L_x_24) ;  /* 0x0000002800148947 */ /* 0x032ff20003800000 */
.L_x_56:
[----:B------:R-:W-:-:S05]  /*1770*/  UMOV UR33, URZ ;  /* 0x000000ff00217c82 */ /* 0x000fca0008000000 */
.L_x_27:
[----:B------:R-:W-:Y:S02]  /*1780*/  USHF.L.U32 UR38, UR35, 0xa, URZ ;  /* 0x0000000a23267899 */ /* 0x000fe400080006ff */
[----:B------:R-:W-:Y:S02]  /*1790*/  UIADD3 UR26, UPT, UPT, UR35, 0x1, URZ ;  /* 0x00000001231a7890 */ /* 0x000fe4000fffe0ff */
[----:B------:R-:W-:Y:S02]  /*17a0*/  UISETP.GT.U32.AND UP0, UPT, UR33, 0x1e, UPT ;  /* 0x0000001e2100788c */ /* 0x000fe4000bf04070 */
[----:B----4-:R-:W-:Y:S02]  /*17b0*/  USHF.L.U32 UR60, UR35, 0x5, URZ ;  /* 0x00000005233c7899 */ /* 0x010fe400080006ff */
[----:B------:R-:W-:Y:S02]  /*17c0*/  UIADD3 UR34, UPT, UPT, UR38, 0x6, URZ ;  /* 0x0000000626227890 */ /* 0x000fe4000fffe0ff */
[----:B------:R-:W-:Y:S01]  /*17d0*/  ULEA UR16, UR35, UR12, 0x3 ;  /* 0x0000000c23107291 */ /* 0x000fe2000f8e18ff */
[----:B------:R-:W-:Y:S01]  /*17e0*/  PLOP3.LUT P0, PT, PT, PT, UP0, 0x80, 0x8 ;  /* 0x000000000008781c */ /* 0x000fe20003f0f008 */
[----:B------:R-:W-:Y:S02]  /*17f0*/  UISETP.NE.AND UP1, UPT, UR26, 0x6, UPT ;  /* 0x000000061a00788c */ /* 0x000fe4000bf25270 */
[----:B------:R-:W-:Y:S02]  /*1800*/  UIADD3 UR62, UPT, UPT, UR60, UR20, URZ ;  /* 0x000000143c3e7290 */ /* 0x000fe4000fffe0ff */
[----:B------:R-:W-:Y:S02]  /*1810*/  UIADD3 UR58, UPT, UPT, UR38, UR25, URZ ;  /* 0x00000019263a7290 */ /* 0x000fe4000fffe0ff */
[----:B------:R-:W-:Y:S02]  /*1820*/  UIADD3 UR56, UPT, UPT, UR38, UR24, URZ ;  /* 0x0000001826387290 */ /* 0x000fe4000fffe0ff */
[----:B------:R-:W-:Y:S02]  /*1830*/  UIADD3 UR52, UPT, UPT, UR25, 0x2, UR38 ;  /* 0x0000000219347890 */ /* 0x000fe4000fffe026 */
[----:B------:R-:W-:Y:S02]  /*1840*/  UIADD3 UR50, UPT, UPT, UR24, 0x2, UR38 ;  /* 0x0000000218327890 */ /* 0x000fe4000fffe026 */
[----:B------:R-:W-:Y:S02]  /*1850*/  UIADD3 UR46, UPT, UPT, UR25, 0x4, UR38 ;  /* 0x00000004192e7890 */ /* 0x000fe4000fffe026 */
[----:B------:R-:W-:Y:S02]  /*1860*/  UIADD3 UR36, UPT, UPT, UR34, UR25, URZ ;  /* 0x0000001922247290 */ /* 0x000fe4000fffe0ff */
[----:B------:R-:W-:Y:S02]  /*1870*/  UIADD3 UR60, UPT, UPT, UR60, UR19, URZ ;  /* 0x000000133c3c7290 */ /* 0x000fe4000fffe0ff */
[----:B------:R-:W-:Y:S02]  /*1880*/  UIADD3 UR38, UPT, UPT, UR24, 0x4, UR38 ;  /* 0x0000000418267890 */ /* 0x000fe4000fffe026 */
[----:B------:R-:W-:Y:S02]  /*1890*/  UIADD3 UR32, UPT, UPT, UR16, 0x30, URZ ;  /* 0x0000003010207890 */ /* 0x000fe4000fffe0ff */
[----:B------:R-:W-:Y:S02]  /*18a0*/  USEL UR30, URZ, 0x1, UP1 ;  /* 0x00000001ff1e7887 */ /* 0x000fe40008800000 */
[----:B------:R-:W-:Y:S02]  /*18b0*/  UIADD3 UR34, UPT, UPT, UR34, UR24, URZ ;  /* 0x0000001822227290 */ /* 0x000fe4000fffe0ff */
[----:B------:R-:W-:Y:S01]  /*18c0*/  USEL UR35, UR26, URZ, UP1 ;  /* 0x000000ff1a237287 */ /* 0x000fe20008800000 */
[----:B------:R-:W-:Y:S01]  /*18d0*/  UMOV UR63, 0x4008 ;  /* 0x00004008003f7882 */ /* 0x000fe20000000000 */
[----:B------:R-:W-:Y:S01]  /*18e0*/  UMOV UR61, 0x4008 ;  /* 0x00004008003d7882 */ /* 0x000fe20000000000 */
[----:B------:R-:W-:Y:S01]  /*18f0*/  UMOV UR59, 0x40004040 ;  /* 0x40004040003b7882 */ /* 0x000fe20000000000 */
[----:B------:R-:W-:Y:S01]  /*1900*/  UMOV UR57, 0x40004040 ;  /* 0x4000404000397882 */ /* 0x000fe20000000000 */
[----:B------:R-:W-:Y:S01]  /*1910*/  UMOV UR53, 0x40004040 ;  /* 0x4000404000357882 */ /* 0x000fe20000000000 */
[----:B------:R-:W-:Y:S01]  /*1920*/  UMOV UR51, 0x40004040 ;  /* 0x4000404000337882 */ /* 0x000fe20000000000 */
[----:B------:R-:W-:Y:S01]  /*1930*/  UMOV UR47, 0x40004040 ;  /* 0x40004040002f7882 */ /* 0x000fe20000000000 */
[----:B-----5:R-:W-:Y:S05]  /*1940*/  @P1 BRA `(.L_x_25) ;  /* 0x0000000000101947 */ /* 0x020fea0003800000 */
[----:B------:R-:W-:Y:S06]  /*1950*/  USHF.L.U32 UR26, UR37, 0x1f, URZ ;  /* 0x0000001f251a7899 */ /* 0x000fec00080006ff */
[----:B-1----:R-:W-:Y:S04]  /*1960*/  MOV R2, UR26 ;  /* 0x0000001a00027c02 */ /* 0x002fe80008000f00 */
[----:B------:R-:W1:Y:S02]  /*1970*/  SYNCS.PHASECHK.TRANS64.TRYWAIT P1, [UR16], R2 ;  /* 0x00000002ff0075a7 */ /* 0x000e640008021110 */
[----:B-1----:R-:W-:Y:S05]  /*1980*/  @!P1 BRA `(.L_x_26) ;  /* 0x0000002400ac9947 */ /* 0x002fea0003800000 */
.L_x_25:
[----:B------:R-:W-:Y:S01]  /*1990*/  ULOP3.LUT UR37, UR37, UR30, URZ, 0x3c, !UPT ;  /* 0x0000001e25257292 */ /* 0x000fe2000f8e3cff */
[----:B------:R-:W-:Y:S01]  /*19a0*/  PLOP3.LUT P1, PT, PT, PT, PT, 0x80, 0x8 ;  /* 0x000000000008781c */ /* 0x000fe20003f2f070 */
[----:B------:R-:W-:Y:S01]  /*19b0*/  @!UP0 ULEA UR26, UR35, UR12, 0x3 ;  /* 0x0000000c231a8291 */ /* 0x000fe2000f8e18ff */
[----:B------:R4:W-:Y:S01]  /*19c0*/  UTCCP.T.S.4x32dp128bit tmem[UR41+0x100], gdesc[UR62] ;  /* 0x0001003e290079e7 */ /* 0x0009e20009100000 */
[----:B------:R-:W-:Y:S01]  /*19d0*/  @!UP0 USHF.L.U32 UR16, UR37, 0x1f, URZ ;  /* 0x0000001f25108899 */ /* 0x000fe200080006ff */
[----:B------:R4:W-:Y:S01]  /*19e0*/  UTCCP.T.S.4x32dp128bit tmem[UR41+0x104], gdesc[UR60] ;  /* 0x0001043c290079e7 */ /* 0x0009e20009100000 */
[----:B------:R4:W-:Y:S01]  /*19f0*/  UTCQMMA gdesc[UR56], gdesc[UR58], tmem[UR18], tmem[UR54], idesc[UR55], tmem[UR10], UP2 ;  /* 0x000a363a38007dea */ /* 0x0009e20009000312 */
[----:B------:R-:W-:Y:S01]  /*1a00*/  UMOV UR64, UR38 ;  /* 0x0000002600407c82 */ /* 0x000fe20008000000 */
[----:B------:R-:W-:Y:S01]  /*1a10*/  UMOV UR65, 0x40004040 ;  /* 0x4000404000417882 */ /* 0x000fe20000000000 */
[----:B------:R4:W-:Y:S01]  /*1a20*/  UTCQMMA gdesc[UR50], gdesc[UR52], tmem[UR18], tmem[UR48], idesc[UR49], tmem[UR8], UPT ;  /* 0x0008303432007dea */ /* 0x0009e2000b800312 */
[----:B-1----:R-:W-:Y:S01]  /*1a30*/  MOV R2, UR16 ;  /* 0x0000001000027c02 */ /* 0x002fe20008000f00 */
[----:B------:R-:W-:Y:S01]  /*1a40*/  UMOV UR66, UR36 ;  /* 0x0000002400427c82 */ /* 0x000fe20008000000 */
[----:B------:R-:W-:Y:S01]  /*1a50*/  UMOV UR67, 0x40004040 ;  /* 0x4000404000437882 */ /* 0x000fe20000000000 */
[----:B------:R-:W-:Y:S01]  /*1a60*/  UMOV UR68, UR34 ;  /* 0x0000002200447c82 */ /* 0x000fe20008000000 */
[----:B------:R-:W-:Y:S01]  /*1a70*/  UMOV UR69, 0x40004040 ;  /* 0x4000404000457882 */ /* 0x000fe20000000000 */
[----:B------:R4:W-:Y:S01]  /*1a80*/  UTCQMMA gdesc[UR64], gdesc[UR46], tmem[UR18], tmem[UR44], idesc[UR45], tmem[UR6], UPT ;  /* 0x00062c2e40007dea */ /* 0x0009e2000b800312 */
[----:B------:R4:W-:Y:S01]  /*1a90*/  UTCQMMA gdesc[UR68], gdesc[UR66], tmem[UR18], tmem[UR42], idesc[UR43], tmem[UR4], UPT ;  /* 0x00042a4244007dea */ /* 0x0009e2000b800312 */
[----:B------:R4:W-:Y:S01]  /*1aa0*/  UTCBAR.MULTICAST [UR32], URZ, UR31 ;  /* 0x000000ff200073e9 */ /* 0x0009e2000800081f */
[----:B------:R4:W5:Y:S01]  /*1ab0*/  @!P0 SYNCS.PHASECHK.TRANS64.TRYWAIT P1, [UR26], R2 ;  /* 0x00000002ff0085a7 */ /* 0x000962000802111a */
[----:B------:R-:W-:Y:S02]  /*1ac0*/  UIADD3 UR33, UPT, UPT, UR33, 0x1, URZ ;  /* 0x0000000121217890 */ /* 0x000fe4000fffe0ff */
[----:B------:R-:W-:Y:S02]  /*1ad0*/  UPLOP3.LUT UP2, UPT, UPT, UPT, UPT, 0x80, 0x8 ;  /* 0x000000000008789c */ /* 0x000fe40003f4f070 */
[----:B------:R-:W-:Y:S09]  /*1ae0*/  UISETP.NE.AND UP0, UPT, UR33, 0x20, UPT ;  /* 0x000000202100788c */ /* 0x000ff2000bf05270 */
[----:B------:R-:W-:Y:S05]  /*1af0*/  BRA.U UP0, `(.L_x_27) ;  /* 0xfffffffd00207547 */ /* 0x000fea000b83ffff */
[----:B------:R-:W-:Y:S02]  /*1b00*/  UIADD3 UR17, UPT, UPT, UR17, 0x60, URZ ;  /* 0x0000006011117890 */ /* 0x000fe4000fffe0ff */
[----:B------:R-:W-:-:S04]  /*1b10*/  UIADD3 UR39, UPT, UPT, UR39, 0x1, URZ ;  /* 0x0000000127277890 */ /* 0x000fc8000fffe0ff */
[----:B------:R-:W-:-:S03]  /*1b20*/  UISETP.NE.AND UP0, UPT, UR39, 0x2, UPT ;  /* 0x000000022700788c */ /* 0x000fc6000bf05270 */
[----:B------:R1:W-:Y:S01]  /*1b30*/  UTCBAR.MULTICAST [UR17], URZ, UR29 ;  /* 0x000000ff110073e9 */ /* 0x0003e2000800081d */
[----:B------:R-:W-:Y:S02]  /*1b40*/  USEL UR39, UR39, URZ, UP0 ;  /* 0x000000ff27277287 */ /* 0x000fe40008000000 */
[----:B------:R-:W-:Y:S02]  /*1b50*/  USEL UR16, URZ, 0x1, UP0 ;  /* 0x00000001ff107887 */ /* 0x000fe40008000000 */
[----:B------:R-:W-:-:S04]  /*1b60*/  UISETP.GE.AND UP0, UPT, UR27, 0x200, UPT ;  /* 0x000002001b00788c */ /* 0x000fc8000bf06270 */
[----:B------:R-:W-:-:S05]  /*1b70*/  LOP3.LUT R5, R5, UR16, RZ, 0x3c, !PT ;  /* 0x0000001005057c12 */ /* 0x000fca000f8e3cff */
[----:B------:R-:W-:Y:S05]  /*1b80*/  BRA.U !UP0, `(.L_x_28) ;  /* 0xfffffff908cc7547 */ /* 0x000fea000b83ffff */
[----:B------:R-:W-:-:S06]  /*1b90*/  UIADD3 UR39, UPT, UPT, UR39, 0x1, URZ ;  /* 0x0000000127277890 */ /* 0x000fcc000fffe0ff */
[----:B------:R-:W-:Y:S02]  /*1ba0*/  MOV R6, UR39 ;  /* 0x0000002700067c02 */ /* 0x000fe40008000f00 */
.L_x_23:
[----:B------:R-:W-:-:S09]  /*1bb0*/  UISETP.NE.AND UP0, UPT, UR28, URZ, UPT ;  /* 0x000000ff1c00728c */ /* 0x000fd2000bf05270 */
[----:B------:R-:W-:Y:S05]  /*1bc0*/  BRA.U UP0, `(.L_x_22) ;  /* 0x00000001002c7547 */ /* 0x000fea000b800000 */
[----:B----4-:R-:W4:Y:S01]  /*1bd0*/  S2R R2, SR_CgaCtaId ;  /* 0x0000000000027919 */ /* 0x010f220000008800 */
[----:B------:R-:W-:Y:S02]  /*1be0*/  ISETP.NE.AND P0, PT, R6, 0x2, PT ;  /* 0x000000020600780c */ /* 0x000fe40003f05270 */
[----:B------:R-:W-:Y:S02]  /*1bf0*/  MOV R3, 0x400 ;  /* 0x0000040000037802 */ /* 0x000fe40000000f00 */
[----:B------:R-:W-:-:S04]  /*1c00*/  SEL R4, RZ, 0x1, P0 ;  /* 0x00000001ff047807 */ /* 0x000fc80000000000 */
[----:B------:R-:W-:-:S05]  /*1c10*/  LOP3.LUT R4, R5, R4, RZ, 0x3c, !PT ;  /* 0x0000000405047212 */ /* 0x000fca00078e3cff */
[----:B------:R-:W-:Y:S01]  /*1c20*/  IMAD.U32 R4, R4, -0x80000000, RZ ;  /* 0x8000000004047824 */ /* 0x000fe200078e00ff */
[----:B----4-:R-:W-:Y:S02]  /*1c30*/  LEA R2, R2, R3, 0x18 ;  /* 0x0000000302027211 */ /* 0x010fe400078ec0ff */
[----:B------:R-:W-:-:S05]  /*1c40*/  SEL R3, R6, RZ, P0 ;  /* 0x000000ff06037207 */ /* 0x000fca0000000000 */
[----:B------:R-:W-:-:S04]  /*1c50*/  IMAD R2, R3, 0x8, R2 ;  /* 0x0000000803027824 */ /* 0x000fc800078e0202 */
[----:B------:R-:W4:Y:S02]  /*1c60*/  SYNCS.PHASECHK.TRANS64.TRYWAIT P0, [R2+URZ+0x70], R4 ;  /* 0x00007004020075a7 */ /* 0x000f2400080011ff */
[----:B----4-:R-:W-:Y:S05]  /*1c70*/  @!P0 BRA `(.L_x_29) ;  /* 0x0000002400108947 */ /* 0x010fea0003800000 */
.L_x_22:
[----:B------:R-:W-:-:S13]  /*1c80*/  ISETP.GT.AND P0, PT, R7, 0x3, PT ;  /* 0x000000030700780c */ /* 0x000fda0003f04270 */
[----:B-12345:R-:W-:Y:S05]  /*1c90*/  @P0 EXIT ;  /* 0x000000000000094d */ /* 0x03efea0003800000 */
[----:B------:R-:W-:-:S13]  /*1ca0*/  ISETP.NE.AND P0, PT, R7, RZ, PT ;  /* 0x000000ff0700720c */ /* 0x000fda0003f05270 */
[----:B------:R-:W-:Y:S05]  /*1cb0*/  @P0 BRA `(.L_x_30) ;  /* 0x0000000000b80947 */ /* 0x000fea0003800000 */
[----:B------:R-:W1:Y:S01]  /*1cc0*/  S2UR UR6, SR_CgaCtaId ;  /* 0x00000000000679c3 */ /* 0x000e620000008800 */
[----:B------:R-:W-:Y:S01]  /*1cd0*/  NOP ;  /* 0x0000000000007918 */ /* 0x000fe20000000000 */
[----:B------:R-:W-:Y:S01]  /*1ce0*/  UMOV UR4, 0x40 ;  /* 0x0000004000047882 */ /* 0x000fe20000000000 */
[----:B------:R-:W-:Y:S01]  /*1cf0*/  UMOV UR5, 0x400 ;  /* 0x0000040000057882 */ /* 0x000fe20000000000 */
[----:B-1----:R-:W-:Y:S02]  /*1d00*/  ULEA UR4, UR6, UR4, 0x18 ;  /* 0x0000000406047291 */ /* 0x002fe4000f8ec0ff */
[----:B------:R-:W-:-:S07]  /*1d10*/  ULEA UR5, UR6, UR5, 0x18 ;  /* 0x0000000506057291 */ /* 0x000fce000f8ec0ff */
[----:B------:R-:W1:Y:S02]  /*1d20*/  LDS.U8 R2, [UR4] ;  /* 0x00000004ff027984 */ /* 0x000e640008000000 */
[----:B-1----:R-:W-:-:S13]  /*1d30*/  ISETP.NE.AND P0, PT, R2, RZ, PT ;  /* 0x000000ff0200720c */ /* 0x002fda0003f05270 */
[----:B------:R-:W-:Y:S05]  /*1d40*/  @P0 BRA `(.L_x_31) ;  /* 0x00000000007c0947 */ /* 0x000fea0003800000 */
[----:B------:R-:W-:-:S13]  /*1d50*/  ELECT P0, URZ, PT ;  /* 0x0000000000ff782f */ /* 0x000fda0003800000 */
[----:B------:R-:W-:Y:S05]  /*1d60*/  @!P0 BRA `(.L_x_32) ;  /* 0x0000000000848947 */ /* 0x000fea0003800000 */
[----:B------:R-:W-:Y:S01]  /*1d70*/  UMOV UR4, 0x10 ;  /* 0x0000001000047882 */ /* 0x000fe20000000000 */
[----:B------:R-:W-:-:S04]  /*1d80*/  IMAD.MOV.U32 R3, RZ, RZ, 0xffff ;  /* 0x0000ffffff037424 */ /* 0x000fc800078e00ff */
[----:B------:R-:W-:Y:S04]  /*1d90*/  DEPBAR.LE SB1, 0x36 ;  /* 0x00009d800000791a */ /* 0x000fe80000000000 */
[----:B------:R-:W1:Y:S02]  /*1da0*/  UTCATOMSWS.FIND_AND_SET.ALIGN UP0, UR4, UR4 ;  /* 0x00000004000475e3 */ /* 0x000e640008000800 */
[----:B-1----:R-:W-:Y:S01]  /*1db0*/  PLOP3.LUT P0, PT, PT, PT, UP0, 0x80, 0x8 ;  /* 0x000000000008781c */ /* 0x002fe20003f0f008 */
[----:B------:R-:W-:-:S03]  /*1dc0*/  IMAD.U32 R4, RZ, RZ, UR4 ;  /* 0x00000004ff047e24 */ /* 0x000fc6000f8e00ff */
[----:B------:R-:W-:-:S04]  /*1dd0*/  SEL R2, RZ, 0xffffffff, !P0 ;  /* 0xffffffffff027807 */ /* 0x000fc80004000000 */
[----:B------:R-:W-:Y:S01]  /*1de0*/  ISETP.NE.AND P0, PT, R2, RZ, PT ;  /* 0x000000ff0200720c */ /* 0x000fe20003f05270 */
[----:B------:R-:W-:-:S12]  /*1df0*/  IMAD.MOV.U32 R2, RZ, RZ, 0x1 ;  /* 0x00000001ff027424 */ /* 0x000fd800078e00ff */
[----:B------:R-:W-:Y:S05]  /*1e00*/  @P0 BRA `(.L_x_33) ;  /* 0x0000000000240947 */ /* 0x000fea0003800000 */
.L_x_34:
[----:B------:R-:W-:Y:S05]  /*1e10*/  NANOSLEEP 0x64 ;  /* 0x000000640000795d */ /* 0x000fea0003800000 */
[----:B------:R-:W-:-:S05]  /*1e20*/  UMOV UR4, 0x10 ;  /* 0x0000001000047882 */ /* 0x000fca0000000000 */
[----:B------:R-:W-:Y:S04]  /*1e30*/  DEPBAR.LE SB1, 0x36 ;  /* 0x00009d800000791a */ /* 0x000fe80000000000 */
[----:B------:R-:W1:Y:S02]  /*1e40*/  UTCATOMSWS.FIND_AND_SET.ALIGN UP0, UR4, UR4 ;  /* 0x00000004000475e3 */ /* 0x000e640008000800 */
[----:B-1----:R-:W-:-:S04]  /*1e50*/  PLOP3.LUT P0, PT, PT, PT, UP0, 0x80, 0x8 ;  /* 0x000000000008781c */ /* 0x002fc80003f0f008 */
[----:B------:R-:W-:-:S04]  /*1e60*/  SEL R4, RZ, 0xffffffff, !P0 ;  /* 0xffffffffff047807 */ /* 0x000fc80004000000 */
[----:B------:R-:W-:Y:S01]  /*1e70*/  ISETP.NE.AND P0, PT, R4, RZ, PT ;  /* 0x000000ff0400720c */ /* 0x000fe20003f05270 */
[----:B------:R-:W-:-:S12]  /*1e80*/  IMAD.U32 R4, RZ, RZ, UR4 ;  /* 0x00000004ff047e24 */ /* 0x000fd8000f8e00ff */
[----:B------:R-:W-:Y:S05]  /*1e90*/  @!P0 BRA `(.L_x_34) ;  /* 0xfffffffc00dc8947 */ /* 0x000fea000383ffff */
.L_x_33:
[C---:B------:R-:W-:Y:S01]  /*1ea0*/  VIADD R5, R4.reuse, 0x10 ;  /* 0x0000001004057836 */ /* 0x040fe20000000000 */
[----:B------:R-:W-:Y:S01]  /*1eb0*/  UMOV UR4, 0x50 ;  /* 0x0000005000047882 */ /* 0x000fe20000000000 */
[----:B------:R-:W-:Y:S01]  /*1ec0*/  SHF.L.U32 R3, R3, R4, RZ ;  /* 0x0000000403037219 */ /* 0x000fe200000006ff */
[----:B------:R-:W-:Y:S01]  /*1ed0*/  ULEA UR4, UR6, UR4, 0x18 ;  /* 0x0000000406047291 */ /* 0x000fe2000f8ec0ff */
[----:B------:R-:W-:Y:S01]  /*1ee0*/  IMAD.SHL.U32 R4, R4, 0x20, RZ ;  /* 0x0000002004047824 */ /* 0x000fe200078e00ff */
[----:B------:R-:W-:-:S04]  /*1ef0*/  SHF.L.U32 R2, R2, R5, RZ ;  /* 0x0000000502027219 */ /* 0x000fc800000006ff */
[----:B------:R-:W-:-:S05]  /*1f00*/  LOP3.LUT R2, R2, R3, RZ, 0xfc, !PT ;  /* 0x0000000302027212 */ /* 0x000fca00078efcff */
[----:B------:R1:W-:Y:S04]  /*1f10*/  ATOMS.OR RZ, [UR4], R2 ;  /* 0x00000002ffff798c */ /* 0x0003e8000b000004 */
[----:B------:R1:W-:Y:S01]  /*1f20*/  STS [UR5+0x88], R4 ;  /* 0x00008804ff007988 */ /* 0x0003e20008000805 */
[----:B------:R-:W-:Y:S05]  /*1f30*/  BRA `(.L_x_32) ;  /* 0x0000000000107947 */ /* 0x000fea0003800000 */
.L_x_31:
[----:B------:R-:W-:-:S05]  /*1f40*/  MOV R2, 0xffffffff ;  /* 0xffffffff00027802 */ /* 0x000fca0000000f00 */
[----:B------:R1:W-:Y:S02]  /*1f50*/  STS [UR5+0x88], R2 ;  /* 0x00008802ff007988 */ /* 0x0003e40008000805 */
[----:B-1----:R-:W-:Y:S02]  /*1f60*/  MOV R2, 0x1f80 ;  /* 0x00001f8000027802 */ /* 0x002fe40000000f00 */
[----:B------:R-:W-:Y:S05]  /*1f70*/  CALL.REL.NOINC `($__internal_1_$__cuda_sm10x_tcgen05_guardrail_trap_phase_invalid_during_alloc) ;  /* 0x00000020008c7944 */ /* 0x000fea0003c00000 */
.L_x_32:
[----:B------:R-:W-:Y:S05]  /*1f80*/  WARPSYNC.ALL ;  /* 0x0000000000007948 */ /* 0x000fea0003800000 */
[----:B------:R-:W-:Y:S01]  /*1f90*/  NOP ;  /* 0x0000000000007918 */ /* 0x000fe20000000000 */
.L_x_30:
[----:B------:R-:W2:Y:S08]  /*1fa0*/  S2UR UR4, SR_CgaCtaId ;  /* 0x00000000000479c3 */ /* 0x000eb00000008800 */
[----:B------:R-:W-:Y:S06]  /*1fb0*/  BAR.SYNC.DEFER_BLOCKING 0x3, 0xa0 ;  /* 0x00c2800000007b1d */ /* 0x000fec0000010000 */
[----:B------:R-:W-:-:S02]  /*1fc0*/  UMOV UR5, 0x400 ;  /* 0x0000040000057882 */ /* 0x000fc40000000000 */
[----:B------:R-:W3:Y:S01]  /*1fd0*/  S2UR UR48, SR_CTAID.Z ;  /* 0x00000000003079c3 */ /* 0x000ee20000002700 */
[----:B--2---:R-:W-:-:S06]  /*1fe0*/  ULEA UR4, UR4, UR5, 0x18 ;  /* 0x0000000504047291 */ /* 0x004fcc000f8ec0ff */
[----:B------:R-:W-:Y:S01]  /*1ff0*/  MOV R3, UR4 ;  /* 0x0000000400037c02 */ /* 0x000fe20008000f00 */
[----:B---3--:R-:W-:-:S04]  /*2000*/  UISETP.GT.U32.AND UP0, UPT, UR48, 0x1ff, UPT ;  /* 0x000001ff3000788c */ /* 0x008fc8000bf04070 */
[----:B------:R2:W3:Y:S05]  /*2010*/  LDS R63, [R3+0x88] ;  /* 0x00008800033f7984 */ /* 0x0004ea0000000800 */
[----:B------:R-:W-:Y:S05]  /*2020*/  BRA.U UP0, `(.L_x_35) ;  /* 0x0000001900f87547 */ /* 0x000fea000b800000 */
[----:B------:R-:W4:Y:S01]  /*2030*/  LDCU.64 UR34, c[0x0][0x648] ;  /* 0x0000c900ff2277ac */ /* 0x000f220008000a00 */
[----:B-1----:R-:W-:Y:S01]  /*2040*/  IMAD.SHL.U32 R2, R0, 0x40, RZ ;  /* 0x0000004000027824 */ /* 0x002fe200078e00ff */
[----:B------:R-:W-:Y:S01]  /*2050*/  SHF.R.U32.HI R0, RZ, 0x5, R0 ;  /* 0x00000005ff007819 */ /* 0x000fe20000011600 */
[----:B------:R-:W1:Y:S01]  /*2060*/  S2UR UR39, SR_CTAID.X ;  /* 0x00000000002779c3 */ /* 0x000e620000002500 */
[----:B------:R-:W5:Y:S01]  /*2070*/  LDCU UR6, c[0x0][0x658] ;  /* 0x0000cb00ff0677ac */ /* 0x000f620008000800 */
[----:B------:R-:W2:Y:S01]  /*2080*/  S2R R41, SR_LANEID ;  /* 0x0000000000297919 */ /* 0x000ea20000000000 */
[----:B------:R-:W-:Y:S01]  /*2090*/  LOP3.LUT R5, R2, 0x7c0, RZ, 0xc0, !PT ;  /* 0x000007c002057812 */ /* 0x000fe200078ec0ff */
[----:B------:R-:W-:Y:S01]  /*20a0*/  BSSY B1, `(.L_x_35) ;  /* 0x00001b6000017945 */ /* 0x000fe20003800000 */
[----:B------:R-:W3:Y:S01]  /*20b0*/  LDCU UR37, c[0x0][0x374] ;  /* 0x00006e80ff2577ac */ /* 0x000ee20008000800 */
[----:B------:R-:W-:Y:S01]  /*20c0*/  IMAD.U32 R62, RZ, RZ, UR48 ;  /* 0x00000030ff3e7e24 */ /* 0x000fe2000f8e00ff */
[----:B------:R-:W-:Y:S01]  /*20d0*/  CS2R R42, SRZ ;  /* 0x00000000002a7805 */ /* 0x000fe2000001ff00 */
[C---:B------:R-:W-:Y:S01]  /*20e0*/  IMAD R2, R0.reuse, 0x800, R5 ;  /* 0x0000080000027824 */ /* 0x040fe200078e0205 */
[----:B------:R-:W1:Y:S01]  /*20f0*/  S2UR UR32, SR_CgaCtaId ;  /* 0x00000000002079c3 */ /* 0x000e620000008800 */
[----:B------:R-:W1:Y:S01]  /*2100*/  LDCU.64 UR44, c[0x0][0x348] ;  /* 0x00006900ff2c77ac */ /* 0x000e620008000a00 */
[----:B------:R-:W-:Y:S01]  /*2110*/  IMAD.MOV.U32 R40, RZ, RZ, RZ ;  /* 0x000000ffff287224 */ /* 0x000fe200078e00ff */
[C---:B---3--:R-:W-:Y:S01]  /*2120*/  LEA R61, R0.reuse, R63, 0x15 ;  /* 0x0000003f003d7211 */ /* 0x048fe200078ea8ff */
[----:B------:R-:W-:Y:S01]  /*2130*/  IMAD.IADD R5, R3, 0x1, R2 ;  /* 0x0000000103057824 */ /* 0x000fe200078e0202 */
[----:B------:R-:W-:Y:S01]  /*2140*/  UMOV UR33, 0x400 ;  /* 0x0000040000217882 */ /* 0x000fe20000000000 */
[----:B----4-:R-:W-:Y:S01]  /*2150*/  UIMAD.WIDE.U32 UR4, UR48, UR35, URZ ;  /* 0x00000023300472a5 */ /* 0x010fe2000f8e00ff */
[----:B------:R-:W-:Y:S01]  /*2160*/  IMAD R60, R0, 0x4, R3 ;  /* 0x00000004003c7824 */ /* 0x000fe200078e0203 */
[----:B------:R-:W3:Y:S01]  /*2170*/  LDCU UR35, c[0x0][0x370] ;  /* 0x00006e00ff2377ac */ /* 0x000ee20008000800 */
[----:B------:R-:W4:Y:S01]  /*2180*/  S2UR UR30, SR_CgaCtaId ;  /* 0x00000000001e79c3 */ /* 0x000f220000008800 */
[C---:B------:R-:W-:Y:S01]  /*2190*/  VIADD R2, R5.reuse, 0x430 ;  /* 0x0000043005027836 */ /* 0x040fe20000000000 */
[----:B------:R-:W-:Y:S01]  /*21a0*/  UIADD3 UR4, UPT, UPT, -UR5, UR48, URZ ;  /* 0x0000003005047290 */ /* 0x000fe2000fffe1ff */
[----:B------:R-:W-:Y:S01]  /*21b0*/  VIADD R7, R5, 0x420 ;  /* 0x0000042005077836 */ /* 0x000fe20000000000 */
[----:B------:R-:W2:Y:S02]  /*21c0*/  LDCU UR49, c[0x0][0x378] ;  /* 0x00006f00ff3177ac */ /* 0x000ea40008000800 */
[----:B------:R-:W-:-:S02]  /*21d0*/  SHF.R.U32.HI R47, RZ, 0x3, R2 ;  /* 0x00000003ff2f7819 */ /* 0x000fc40000011602 */
[----:B------:R-:W4:Y:S01]  /*21e0*/  S2UR UR28, SR_CgaCtaId ;  /* 0x00000000001c79c3 */ /* 0x000f220000008800 */
[----:B------:R-:W-:Y:S01]  /*21f0*/  USHF.R.U32.HI UR4, URZ, UR23, UR4 ;  /* 0x00000017ff047299 */ /* 0x000fe20008011604 */
[----:B------:R-:W-:Y:S01]  /*2200*/  LOP3.LUT R47, R2, 0x30, R47, 0x78, !PT ;  /* 0x00000030022f7812 */ /* 0x000fe200078e782f */
[C---:B------:R-:W-:Y:S01]  /*2210*/  VIADD R2, R5.reuse, 0x410 ;  /* 0x0000041005027836 */ /* 0x040fe20000000000 */
[----:B------:R-:W-:Y:S01]  /*2220*/  IADD3 R5, PT, PT, R5, 0x400, RZ ;  /* 0x0000040005057810 */ /* 0x000fe20007ffe0ff */
[----:B------:R-:W-:Y:S01]  /*2230*/  UIADD3 UR4, UPT, UPT, UR5, UR4, URZ ;  /* 0x0000000405047290 */ /* 0x000fe2000fffe0ff */
[----:B------:R-:W-:Y:S01]  /*2240*/  SHF.R.U32.HI R46, RZ, 0x3, R7 ;  /* 0x00000003ff2e7819 */ /* 0x000fe20000011607 */
[----:B-1----:R-:W-:Y:S01]  /*2250*/  USHF.L.U32 UR39, UR39, 0x7, URZ ;  /* 0x0000000727277899 */ /* 0x002fe200080006ff */
[----:B------:R-:W1:Y:S01]  /*2260*/  S2UR UR26, SR_CgaCtaId ;  /* 0x00000000001a79c3 */ /* 0x000e620000008800 */
[----:B------:R-:W-:Y:S01]  /*2270*/  USHF.R.U32.HI UR4, URZ, UR22, UR4 ;  /* 0x00000016ff047299 */ /* 0x000fe20008011604 */
[----:B------:R-:W-:Y:S01]  /*2280*/  SHF.R.U32.HI R45, RZ, 0x3, R2 ;  /* 0x00000003ff2d7819 */ /* 0x000fe20000011602 */
[----:B---3--:R-:W-:Y:S01]  /*2290*/  UIMAD UR50, UR37, UR35, URZ ;  /* 0x00000023253272a4 */ /* 0x008fe2000f8e02ff */
[----:B------:R-:W-:Y:S01]  /*22a0*/  SHF.R.U32.HI R44, RZ, 0x3, R5 ;  /* 0x00000003ff2c7819 */ /* 0x000fe20000011605 */
[----:B------:R-:W-:Y:S01]  /*22b0*/  UIADD3 UR4, UPT, UPT, -UR4, URZ, URZ ;  /* 0x000000ff04047290 */ /* 0x000fe2000fffe1ff */
[----:B------:R-:W-:Y:S01]  /*22c0*/  LOP3.LUT R46, R7, 0x30, R46, 0x78, !PT ;  /* 0x00000030072e7812 */ /* 0x000fe200078e782e */
[----:B--2---:R-:W-:Y:S01]  /*22d0*/  UIMAD UR49, UR50, UR49, URZ ;  /* 0x00000031323172a4 */ /* 0x004fe2000f8e02ff */
[----:B------:R-:W2:Y:S01]  /*22e0*/  S2UR UR24, SR_CgaCtaId ;  /* 0x00000000001879c3 */ /* 0x000ea20000008800 */
[----:B------:R-:W-:Y:S01]  /*22f0*/  UIMAD UR34, UR4, UR34, UR48 ;  /* 0x00000022042272a4 */ /* 0x000fe2000f8e0230 */
[----:B------:R-:W-:Y:S01]  /*2300*/  LOP3.LUT R45, R2, 0x30, R45, 0x78, !PT ;  /* 0x00000030022d7812 */ /* 0x000fe200078e782d */
[----:B------:R-:W-:Y:S01]  /*2310*/  UIADD3 UR42, UP3, UPT, UR44, 0x240, URZ ;  /* 0x000002402c2a7890 */ /* 0x000fe2000ff7e0ff */
[----:B------:R-:W-:Y:S01]  /*2320*/  LOP3.LUT R44, R5, 0x30, R44, 0x78, !PT ;  /* 0x00000030052c7812 */ /* 0x000fe200078e782c */
[----:B-----5:R-:W-:-:S02]  /*2330*/  UIMAD.WIDE.U32 UR6, UR34, UR6, URZ ;  /* 0x00000006220672a5 */ /* 0x020fc4000f8e00ff */
[----:B------:R-:W-:Y:S01]  /*2340*/  UIADD3 UR40, UP2, UPT, UR44, 0x240, URZ ;  /* 0x000002402c287890 */ /* 0x000fe2000ff5e0ff */
[----:B------:R-:W3:Y:S01]  /*2350*/  LDCU.64 UR4, c[0x0][0x660] ;  /* 0x0000cc00ff0477ac */ /* 0x000ee20008000a00 */
[----:B------:R-:W-:Y:S02]  /*2360*/  UIADD3 UR6, UPT, UPT, UR34, -UR7, URZ ;  /* 0x8000000722067290 */ /* 0x000fe4000fffe0ff */
[----:B------:R-:W-:Y:S02]  /*2370*/  UIADD3 UR38, UP1, UPT, UR44, 0x240, URZ ;  /* 0x000002402c267890 */ /* 0x000fe4000ff3e0ff */
[----:B------:R-:W-:Y:S02]  /*2380*/  USHF.R.U32.HI UR6, URZ, UR21, UR6 ;  /* 0x00000015ff067299 */ /* 0x000fe40008011606 */
[----:B------:R-:W-:Y:S02]  /*2390*/  UIADD3 UR36, UP0, UPT, UR44, 0x240, URZ ;  /* 0x000002402c247890 */ /* 0x000fe4000ff1e0ff */
[----:B------:R-:W-:-:S02]  /*23a0*/  UIADD3 UR6, UPT, UPT, UR7, UR6, URZ ;  /* 0x0000000607067290 */ /* 0x000fc4000fffe0ff */
[----:B------:R-:W-:Y:S02]  /*23b0*/  ULEA.HI UR49, UR49, UR49, URZ, 0x1 ;  /* 0x0000003131317291 */ /* 0x000fe4000f8f08ff */
[----:B------:R-:W-:Y:S01]  /*23c0*/  USHF.R.U32.HI UR6, URZ, UR13, UR6 ;  /* 0x0000000dff067299 */ /* 0x000fe20008011606 */
[----:B------:R-:W-:Y:S01]  /*23d0*/  UMOV UR31, 0x400 ;  /* 0x00000400001f7882 */ /* 0x000fe20000000000 */
[----:B------:R-:W-:Y:S02]  /*23e0*/  UMOV UR29, 0x400 ;  /* 0x00000400001d7882 */ /* 0x000fe40000000000 */
[----:B---3--:R-:W-:Y:S01]  /*23f0*/  UIMAD.WIDE.U32 UR8, UR6, UR5, URZ ;  /* 0x00000005060872a5 */ /* 0x008fe2000f8e00ff */
[----:B------:R-:W-:Y:S01]  /*2400*/  UMOV UR27, 0x400 ;  /* 0x00000400001b7882 */ /* 0x000fe20000000000 */
[----:B------:R-:W-:Y:S01]  /*2410*/  UMOV UR25, 0x400 ;  /* 0x0000040000197882 */ /* 0x000fe20000000000 */
[----:B------:R-:W-:Y:S01]  /*2420*/  ULOP3.LUT UR35, UR39, 0x80, URZ, 0xc0, !UPT ;  /* 0x0000008027237892 */ /* 0x000fe2000f8ec0ff */
[----:B------:R-:W3:Y:S03]  /*2430*/  LDCU.64 UR46, c[0x0][0x358] ;  /* 0x00006b00ff2e77ac */ /* 0x000ee60008000a00 */
[----:B------:R-:W-:Y:S01]  /*2440*/  UMOV UR7, UR9 ;  /* 0x0000000900077c82 */ /* 0x000fe20008000000 */
[----:B------:R-:W5:Y:S01]  /*2450*/  LDCU UR20, c[0x0][0x658] ;  /* 0x0000cb00ff1477ac */ /* 0x000f620008000800 */
[----:B------:R-:W-:Y:S01]  /*2460*/  UIADD3 UR5, UPT, UPT, UR6, -UR7, URZ ;  /* 0x8000000706057290 */ /* 0x000fe2000fffe0ff */
[----:B------:R-:W1:Y:S03]  /*2470*/  LDCU UR19, c[0x0][0x654] ;  /* 0x0000ca80ff1377ac */ /* 0x000e660008000800 */
[----:B------:R-:W-:Y:S01]  /*2480*/  USHF.R.U32.HI UR5, URZ, UR15, UR5 ;  /* 0x0000000fff057299 */ /* 0x000fe20008011605 */
[----:B------:R-:W1:Y:S03]  /*2490*/  LDCU.64 UR10, c[0x0][0x648] ;  /* 0x0000c900ff0a77ac */ /* 0x000e660008000a00 */
[----:B------:R-:W-:Y:S01]  /*24a0*/  UIADD3 UR7, UPT, UPT, UR7, UR5, URZ ;  /* 0x0000000507077290 */ /* 0x000fe2000fffe0ff */
[----:B------:R-:W1:Y:S06]  /*24b0*/  LDCU.64 UR8, c[0x0][0x660] ;  /* 0x0000cc00ff0877ac */ /* 0x000e6c0008000a00 */
[----:B------:R-:W1:Y:S01]  /*24c0*/  LDCU UR5, c[0x0][0x654] ;  /* 0x0000ca80ff0577ac */ /* 0x000e620008000800 */
[----:B------:R-:W-:-:S02]  /*24d0*/  USHF.R.U32.HI UR7, URZ, UR14, UR7 ;  /* 0x0000000eff077299 */ /* 0x000fc40008011607 */
[----:B------:R-:W-:Y:S02]  /*24e0*/  ULEA UR18, UR32, UR33, 0x18 ;  /* 0x0000002120127291 */ /* 0x000fe4000f8ec0ff */
[----:B------:R-:W-:Y:S02]  /*24f0*/  UIADD3 UR7, UPT, UPT, -UR7, URZ, URZ ;  /* 0x000000ff07077290 */ /* 0x000fe4000fffe1ff */
[----:B----4-:R-:W-:Y:S02]  /*2500*/  ULEA UR17, UR30, UR31, 0x18 ;  /* 0x0000001f1e117291 */ /* 0x010fe4000f8ec0ff */
[----:B------:R-:W-:Y:S02]  /*2510*/  UIMAD UR4, UR7, UR4, UR6 ;  /* 0x00000004070472a4 */ /* 0x000fe4000f8e0206 */
[----:B------:R-:W-:Y:S02]  /*2520*/  UIADD3 UR6, UPT, UPT, -UR6, URZ, URZ ;  /* 0x000000ff06067290 */ /* 0x000fe4000fffe1ff */
[----:B------:R-:W-:-:S02]  /*2530*/  ULEA UR16, UR28, UR29, 0x18 ;  /* 0x0000001d1c107291 */ /* 0x000fc4000f8ec0ff */
[----:B-1----:R-:W-:Y:S01]  /*2540*/  UIMAD UR5, UR6, UR5, UR34 ;  /* 0x00000005060572a4 */ /* 0x002fe2000f8e0222 */
[----:B------:R-:W-:Y:S01]  /*2550*/  IMAD.U32 R65, RZ, RZ, UR4 ;  /* 0x00000004ff417e24 */ /* 0x000fe2000f8e00ff */
[----:B------:R-:W-:Y:S02]  /*2560*/  ULEA UR12, UR26, UR27, 0x18 ;  /* 0x0000001b1a0c7291 */ /* 0x000fe4000f8ec0ff */
[----:B--2---:R-:W-:Y:S02]  /*2570*/  ULEA UR7, UR24, UR25, 0x18 ;  /* 0x0000001918077291 */ /* 0x004fe4000f8ec0ff */
[----:B------:R-:W-:Y:S01]  /*2580*/  IMAD.U32 R66, RZ, RZ, UR5 ;  /* 0x00000005ff427e24 */ /* 0x000fe2000f8e00ff */
[----:B------:R-:W-:Y:S02]  /*2590*/  UIADD3.X UR43, UPT, UPT, URZ, UR45, URZ, UP3, !UPT ;  /* 0x0000002dff2b7290 */ /* 0x000fe40009ffe4ff */
[----:B------:R-:W-:Y:S02]  /*25a0*/  UIADD3.X UR41, UPT, UPT, URZ, UR45, URZ, UP2, !UPT ;  /* 0x0000002dff297290 */ /* 0x000fe400097fe4ff */
[----:B------:R-:W-:-:S02]  /*25b0*/  UIADD3.X UR39, UPT, UPT, URZ, UR45, URZ, UP1, !UPT ;  /* 0x0000002dff277290 */ /* 0x000fc40008ffe4ff */
[----:B------:R-:W-:Y:S02]  /*25c0*/  UIADD3.X UR37, UPT, UPT, URZ, UR45, URZ, UP0, !UPT ;  /* 0x0000002dff257290 */ /* 0x000fe400087fe4ff */
[----:B---3-5:R-:W-:-:S12]  /*25d0*/  USHF.R.S32.HI UR34, URZ, 0x1, UR49 ;  /* 0x00000001ff227899 */ /* 0x028fd80008011431 */
.L_x_48:
[----:B------:R-:W-:Y:S01]  /*25e0*/  LEA R2, R40, R3, 0x3 ;  /* 0x0000000328027211 */ /* 0x000fe200078e18ff */
[----:B------:R-:W-:Y:S01]  /*25f0*/  BSSY B0, `(.L_x_36) ;  /* 0x0000005000007945 */ /* 0x000fe20003800000 */
[----:B------:R-:W-:Y:S02]  /*2600*/  SHF.L.U32 R5, R42, 0x1f, RZ ;  /* 0x0000001f2a057819 */ /* 0x000fe400000006ff */
[----:B------:R-:W-:Y:S02]  /*2610*/  LEA R64, R40, R61, 0x7 ;  /* 0x0000003d28407211 */ /* 0x000fe400078e38ff */
[----:B-1----:R-:W1:Y:S02]  /*2620*/  SYNCS.PHASECHK.TRANS64.TRYWAIT P0, [R2+URZ+0x60], R5 ;  /* 0x00006005020075a7 */ /* 0x002e6400080011ff */
[----:B-1----:R-:W-:Y:S05]  /*2630*/  @!P0 BRA `(.L_x_37) ;  /* 0x0000001800b88947 */ /* 0x002fea0003800000 */
.L_x_60:
[----:B------:R-:W-:Y:S05]  /*2640*/  BSYNC B0 ;  /* 0x0000000000007941 */ /* 0x000fea0003800000 */
.L_x_36:
[----:B------:R-:W-:Y:S01]  /*2650*/  R2UR UR4, R64 ;  /* 0x00000000400472ca */ /* 0x000fe200000e0000 */
[----:B------:R-:W-:Y:S01]  /*2660*/  IMAD.SHL.U32 R37, R43, 0x4, RZ ;  /* 0x000000042b257824 */ /* 0x000fe200078e00ff */
[----:B------:R-:W-:Y:S01]  /*2670*/  ISETP.NE.AND P2, PT, R0, RZ, PT ;  /* 0x000000ff0000720c */ /* 0x000fe20003f45270 */
[----:B------:R-:W-:Y:S01]  /*2680*/  IMAD.SHL.U32 R65, R65, 0x80, RZ ;  /* 0x0000008041417824 */ /* 0x000fe200078e00ff */
[----:B------:R-:W-:Y:S01]  /*2690*/  LEA R66, R66, UR35, 0x8 ;  /* 0x0000002342427c11 */ /* 0x000fe2000f8e40ff */
[----:B------:R-:W-:-:S05]  /*26a0*/  IMAD.HI R56, R37, 0x55555556, RZ ;  /* 0x5555555625387827 */ /* 0x000fca00078e02ff */
[----:B------:R-:W-:-:S03]  /*26b0*/  LEA.HI R56, R56, R56, RZ, 0x1 ;  /* 0x0000003838387211 */ /* 0x000fc600078f08ff */
[----:B-1----:R-:W1:Y:S02]  /*26c0*/  LDTM.x32 R4, tmem[UR4] ;  /* 0x00000004000479ee */ /* 0x002e6400082c0000 */
[----:B------:R-:W-:-:S04]  /*26d0*/  IMAD R56, R56, -0x3, R37 ;  /* 0xfffffffd38387824 */ /* 0x000fc800078e0225 */
[----:B------:R-:W-:Y:S01]  /*26e0*/  IMAD R48, R56, 0x2000, R44 ;  /* 0x0000200038307824 */ /* 0x000fe200078e022c */
[----:B-1----:R-:W-:Y:S02]  /*26f0*/  FMNMX.NAN R58, |R15|, |R31|, !PT ;  /* 0x4000001f0f3a7209 */ /* 0x002fe40007820200 */
[----:B------:R-:W-:Y:S02]  /*2700*/  FMNMX.NAN R50, |R19|, |R35|, !PT ;  /* 0x4000002313327209 */ /* 0x000fe40007820200 */
[----:B------:R-:W-:Y:S02]  /*2710*/  F2FP.BF16.F32.PACK_AB R39, R11, R10 ;  /* 0x0000000a0b27723e */ /* 0x000fe400000010ff */
[----:B------:R-:W-:Y:S02]  /*2720*/  F2FP.BF16.F32.PACK_AB R37, R7, R6 ;  /* 0x000000060725723e */ /* 0x000fe400000010ff */
[----:B------:R-:W-:Y:S02]  /*2730*/  F2FP.BF16.F32.PACK_AB R38, R9, R8 ;  /* 0x000000080926723e */ /* 0x000fe400000010ff */
[----:B------:R-:W-:-:S02]  /*2740*/  F2FP.BF16.F32.PACK_AB R36, R5, R4 ;  /* 0x000000040524723e */ /* 0x000fc400000010ff */
[----:B------:R-:W-:Y:S02]  /*2750*/  FMNMX.NAN R49, |R18|, |R34|, !PT ;  /* 0x4000002212317209 */ /* 0x000fe40007820200 */
[----:B------:R-:W-:Y:S01]  /*2760*/  FMNMX3.NAN R58, |R7|, |R23|, R58, !PT ;  /* 0x40000017073a7276 */ /* 0x000fe2000782023a */
[----:B------:R1:W-:Y:S01]  /*2770*/  STS.128 [R48], R36 ;  /* 0x0000002430007388 */ /* 0x0003e20000000c00 */
[----:B------:R-:W-:Y:S02]  /*2780*/  F2FP.BF16.F32.PACK_AB R53, R15, R14 ;  /* 0x0000000e0f35723e */ /* 0x000fe400000010ff */
[----:B------:R-:W-:Y:S02]  /*2790*/  FMNMX.NAN R7, |R14|, |R30|, !PT ;  /* 0x4000001e0e077209 */ /* 0x000fe40007820200 */
[----:B------:R-:W-:Y:S02]  /*27a0*/  FMNMX.NAN R15, |R16|, |R32|, !PT ;  /* 0x40000020100f7209 */ /* 0x000fe40007820200 */
[----:B------:R-:W-:-:S02]  /*27b0*/  F2FP.BF16.F32.PACK_AB R54, R17, R16 ;  /* 0x000000101136723e */ /* 0x000fc400000010ff */
[----:B------:R-:W-:Y:S02]  /*27c0*/  FMNMX3.NAN R11, |R11|, |R27|, R50, !PT ;  /* 0x4000001b0b0b7276 */ /* 0x000fe40007820232 */
[----:B------:R-:W-:Y:S02]  /*27d0*/  FMNMX.NAN R14, |R17|, |R33|, !PT ;  /* 0x40000021110e7209 */ /* 0x000fe40007820200 */
[C---:B------:R-:W-:Y:S02]  /*27e0*/  FMNMX.NAN R16, |R13|.reuse, |R29|, !PT ;  /* 0x4000001d0d107209 */ /* 0x040fe40007820200 */
[----:B------:R-:W-:Y:S01]  /*27f0*/  F2FP.BF16.F32.PACK_AB R52, R13, R12 ;  /* 0x0000000c0d34723e */ /* 0x000fe200000010ff */
[C---:B------:R-:W-:Y:S01]  /*2800*/  IMAD R13, R56.reuse, 0x2000, R45 ;  /* 0x00002000380d7824 */ /* 0x040fe200078e022d */
[----:B------:R-:W-:Y:S02]  /*2810*/  F2FP.BF16.F32.PACK_AB R51, R35, R34 ;  /* 0x000000222333723e */ /* 0x000fe400000010ff */
[----:B------:R-:W-:Y:S01]  /*2820*/  F2FP.BF16.F32.PACK_AB R55, R19, R18 ;  /* 0x000000121337723e */ /* 0x000fe200000010ff */
[----:B------:R-:W-:Y:S01]  /*2830*/  IMAD R18, R56, 0x2000, R47 ;  /* 0x0000200038127824 */ /* 0x000fe200078e022f */
[----:B------:R-:W-:-:S02]  /*2840*/  F2FP.BF16.F32.PACK_AB R50, R33, R32 ;  /* 0x000000202132723e */ /* 0x000fc400000010ff */
[----:B------:R-:W-:Y:S01]  /*2850*/  FMNMX.NAN R17, |R12|, |R28|, !PT ;  /* 0x4000001c0c117209 */ /* 0x000fe20007820200 */
[----:B------:R-:W-:Y:S01]  /*2860*/  IMAD R12, R56, 0x2000, R46 ;  /* 0x00002000380c7824 */ /* 0x000fe200078e022e */
[-C--:B------:R-:W-:Y:S01]  /*2870*/  FMNMX3.NAN R10, |R10|, |R26|.reuse, R49, !PT ;  /* 0x4000001a0a0a7276 */ /* 0x080fe20007820231 */
[----:B------:R2:W-:Y:S01]  /*2880*/  STS.128 [R13], R52 ;  /* 0x000000340d007388 */ /* 0x0005e20000000c00 */
[----:B------:R-:W-:Y:S02]  /*2890*/  F2FP.BF16.F32.PACK_AB R35, R27, R26 ;  /* 0x0000001a1b23723e */ /* 0x000fe400000010ff */
[----:B------:R-:W-:Y:S02]  /*28a0*/  F2FP.BF16.F32.PACK_AB R33, R23, R22 ;  /* 0x000000161721723e */ /* 0x000fe400000010ff */
[----:B------:R-:W-:Y:S02]  /*28b0*/  F2FP.BF16.F32.PACK_AB R34, R25, R24 ;  /* 0x000000181922723e */ /* 0x000fe400000010ff */
[----:B------:R-:W-:-:S02]  /*28c0*/  F2FP.BF16.F32.PACK_AB R32, R21, R20 ;  /* 0x000000141520723e */ /* 0x000fc400000010ff */
[----:B------:R-:W-:Y:S02]  /*28d0*/  F2FP.BF16.F32.PACK_AB R49, R31, R30 ;  /* 0x0000001e1f31723e */ /* 0x000fe400000010ff */
[----:B-1----:R-:W-:Y:S01]  /*28e0*/  F2FP.BF16.F32.PACK_AB R48, R29, R28 ;  /* 0x0000001c1d30723e */ /* 0x002fe200000010ff */
[----:B------:R2:W-:Y:S01]  /*28f0*/  STS.128 [R12], R32 ;  /* 0x000000200c007388 */ /* 0x0005e20000000c00 */
[----:B------:R-:W-:Y:S02]  /*2900*/  FMNMX3.NAN R7, |R6|, |R22|, R7, !PT ;  /* 0x4000001606077276 */ /* 0x000fe40007820207 */
[----:B------:R-:W-:Y:S01]  /*2910*/  FMNMX3.NAN R14, |R9|, |R25|, R14, !PT ;  /* 0x40000019090e7276 */ /* 0x000fe2000782020e */
[----:B------:R2:W-:Y:S01]  /*2920*/  STS.128 [R18], R48 ;  /* 0x0000003012007388 */ /* 0x0005e20000000c00 */
[----:B------:R-:W-:Y:S02]  /*2930*/  FMNMX3.NAN R15, |R8|, |R24|, R15, !PT ;  /* 0x40000018080f7276 */ /* 0x000fe4000782020f */
[----:B------:R-:W-:Y:S01]  /*2940*/  FMNMX3.NAN R5, |R5|, |R21|, R16, !PT ;  /* 0x4000001505057276 */ /* 0x000fe20007820210 */
[----:B------:R1:W-:Y:S06]  /*2950*/  MEMBAR.ALL.CTA ;  /* 0x0000000000007992 */ /* 0x0003ec0000008000 */
[----:B-1----:R-:W1:Y:S01]  /*2960*/  FENCE.VIEW.ASYNC.S ;  /* 0x00000000000073c6 */ /* 0x002e620000000000 */
[----:B------:R-:W-:-:S02]  /*2970*/  FMNMX3.NAN R4, |R4|, |R20|, R17, !PT ;  /* 0x4000001404047276 */ /* 0x000fc40007820211 */
[----:B------:R-:W-:Y:S02]  /*2980*/  FMNMX.NAN R11, R11, R58, !PT ;  /* 0x0000003a0b0b7209 */ /* 0x000fe40007820000 */
[----:B------:R-:W-:Y:S02]  /*2990*/  FMNMX.NAN R7, R10, R7, !PT ;  /* 0x000000070a077209 */ /* 0x000fe40007820000 */
[----:B------:R-:W-:Y:S02]  /*29a0*/  FMNMX3.NAN R5, R5, R14, R11, !PT ;  /* 0x0000000e05057276 */ /* 0x000fe4000782000b */
[----:B------:R-:W-:-:S04]  /*29b0*/  FMNMX3.NAN R4, R4, R15, R7, !PT ;  /* 0x0000000f04047276 */ /* 0x000fc80007820007 */
[----:B------:R-:W-:-:S04]  /*29c0*/  FMNMX3.NAN R5, R4, R5, RZ, !PT ;  /* 0x0000000504057276 */ /* 0x000fc800078200ff */
[----:B------:R-:W-:Y:S01]  /*29d0*/  FMNMX R68, RZ, R5, !PT ;  /* 0x00000005ff447209 */ /* 0x000fe20007800000 */
[----:B-1----:R-:W-:Y:S06]  /*29e0*/  BAR.SYNC.DEFER_BLOCKING 0x2, 0x80 ;  /* 0x0082000000007b1d */ /* 0x002fec0000010000 */
[----:B------:R-:W-:Y:S05]  /*29f0*/  @P2 BRA `(.L_x_38) ;  /* 0x0000000000442947 */ /* 0x000fea0003800000 */
[----:B------:R-:W-:Y:S01]  /*2a00*/  IMAD.SHL.U32 R4, R56, 0x1000, RZ ;  /* 0x0000100038047824 */ /* 0x000fe200078e00ff */
[----:B------:R-:W-:Y:S02]  /*2a10*/  MOV R3, UR18 ;  /* 0x0000001200037c02 */ /* 0x000fe40008000f00 */
[----:B------:R-:W-:Y:S02]  /*2a20*/  PLOP3.LUT P0, PT, PT, PT, PT, 0x80, 0x8 ;  /* 0x000000000008781c */ /* 0x000fe40003f0f070 */
[----:B------:R-:W-:-:S05]  /*2a30*/  IADD3 R4, PT, PT, R3, R4, R4 ;  /* 0x0000000403047210 */ /* 0x000fca0007ffe004 */
[----:B------:R-:W-:-:S07]  /*2a40*/  VIADD R4, R4, 0x400 ;  /* 0x0000040004047836 */ /* 0x000fce0000000000 */
.L_x_39:
[----:B------:R-:W-:Y:S02]  /*2a50*/  PLOP3.LUT P1, PT, P1, P0, PT, 0xf2, 0x2f ;  /* 0x00000000002f781c */ /* 0x000fe40000f21e72 */
[----:B------:R-:W-:-:S08]  /*2a60*/  @P0 R2UR P1, UR6, R66 ;  /* 0x00000000420602ca */ /* 0x000fd00000020000 */
[----:B------:R-:W-:Y:S02]  /*2a70*/  PLOP3.LUT P1, PT, P1, P0, PT, 0xf2, 0x2f ;  /* 0x00000000002f781c */ /* 0x000fe40000f21e72 */
[----:B------:R-:W-:-:S08]  /*2a80*/  @P0 R2UR.OR P1, UR5, R65 ;  /* 0x00000000410502ca */ /* 0x000fd00000120000 */
[----:B------:R-:W-:Y:S02]  /*2a90*/  PLOP3.LUT P1, PT, P1, P0, PT, 0xf2, 0x2f ;  /* 0x00000000002f781c */ /* 0x000fe40000f21e72 */
[----:B------:R-:W-:-:S08]  /*2aa0*/  @P0 R2UR.OR P1, UR4, R4 ;  /* 0x00000000040402ca */ /* 0x000fd00000120000 */
[----:B------:R-:W-:Y:S02]  /*2ab0*/  @P0 PLOP3.LUT P0, PT, P1, PT, PT, 0x80, 0x8 ;  /* 0x000000000008081c */ /* 0x000fe40000f0f070 */
[----:B------:R-:W-:-:S03]  /*2ac0*/  PLOP3.LUT P1, PT, PT, PT, PT, 0x80, 0x8 ;  /* 0x000000000008781c */ /* 0x000fc60003f2f070 */
[----:B------:R1:W-:Y:S08]  /*2ad0*/  UTMASTG.2D [UR4], [UR42], desc[URZ] ;  /* 0x0000ff042a0073b5 */ /* 0x0003f00008009000 */
[----:B-1----:R-:W-:Y:S05]  /*2ae0*/  @P0 BRA.U.ANY `(.L_x_39) ;  /* 0xfffffffd00d80947 */ /* 0x002fea000393ffff */
[----:B------:R0:W-:Y:S01]  /*2af0*/  UTMACMDFLUSH ;  /* 0x00000000000079b7 */ /* 0x0001e20000000000 */
[----:B------:R-:W-:-:S04]  /*2b00*/  DEPBAR.LE SB0, 0x2 ;  /* 0x000080800000791a */ /* 0x000fc80000000000 */
.L_x_38:
[----:B------:R-:W-:Y:S01]  /*2b10*/  R2UR UR4, R64 ;  /* 0x00000000400472ca */ /* 0x000fe200000e0000 */
[----:B------:R-:W-:Y:S01]  /*2b20*/  BAR.SYNC.DEFER_BLOCKING 0x2, 0x80 ;  /* 0x0082000000007b1d */ /* 0x000fe20000010000 */
[----:B------:R-:W-:-:S05]  /*2b30*/  VIADD R56, R56, 0x1 ;  /* 0x0000000138387836 */ /* 0x000fca0000000000 */
[----:B------:R-:W-:-:S04]  /*2b40*/  ISETP.NE.AND P0, PT, R56, 0x3, PT ;  /* 0x000000033800780c */ /* 0x000fc80003f05270 */
[----:B------:R-:W-:Y:S02]  /*2b50*/  SEL R67, R56, RZ, P0 ;  /* 0x000000ff38437207 */ /* 0x000fe40000000000 */
[----:B--2---:R-:W1:Y:S02]  /*2b60*/  LDTM.x32 R4, tmem[UR4+0x20] ;  /* 0x00002004000479ee */ /* 0x004e6400082c0000 */
[----:B-1----:R-:W-:Y:S02]  /*2b70*/  FMNMX.NAN R36, |R35|, |R19|, !PT ;  /* 0x4000001323247209 */ /* 0x002fe40007820200 */
[-C--:B------:R-:W-:Y:S02]  /*2b80*/  F2FP.BF16.F32.PACK_AB R51, R19, R18.reuse ;  /* 0x000000121333723e */ /* 0x080fe400000010ff */
[----:B------:R-:W-:Y:S02]  /*2b90*/  FMNMX.NAN R37, |R34|, |R18|, !PT ;  /* 0x4000001222257209 */ /* 0x000fe40007820200 */
[----:B------:R-:W-:-:S02]  /*2ba0*/  FMNMX.NAN R19, |R30|, |R14|, !PT ;  /* 0x4000000e1e137209 */ /* 0x000fc40007820200 */
[----:B------:R-:W-:Y:S02]  /*2bb0*/  FMNMX.NAN R18, |R31|, |R15|, !PT ;  /* 0x4000000f1f127209 */ /* 0x000fe40007820200 */
[----:B------:R-:W-:Y:S02]  /*2bc0*/  F2FP.BF16.F32.PACK_AB R39, R35, R34 ;  /* 0x000000222327723e */ /* 0x000fe400000010ff */
[C---:B------:R-:W-:Y:S02]  /*2bd0*/  FMNMX3.NAN R35, |R11|.reuse, |R27|, R36, !PT ;  /* 0x4000001b0b237276 */ /* 0x040fe40007820224 */
[----:B------:R-:W-:Y:S02]  /*2be0*/  F2FP.BF16.F32.PACK_AB R59, R11, R10 ;  /* 0x0000000a0b3b723e */ /* 0x000fe400000010ff */
[----:B------:R-:W-:Y:S02]  /*2bf0*/  FMNMX3.NAN R34, |R10|, |R26|, R37, !PT ;  /* 0x4000001a0a227276 */ /* 0x000fe40007820225 */
[----:B------:R-:W-:-:S02]  /*2c00*/  FMNMX3.NAN R11, |R6|, |R22|, R19, !PT ;  /* 0x40000016060b7276 */ /* 0x000fc40007820213 */
[C---:B------:R-:W-:Y:S02]  /*2c10*/  F2FP.BF16.F32.PACK_AB R57, R7.reuse, R6 ;  /* 0x000000060739723e */ /* 0x040fe400000010ff */
[----:B------:R-:W-:Y:S02]  /*2c20*/  FMNMX3.NAN R10, |R7|, |R23|, R18, !PT ;  /* 0x40000017070a7276 */ /* 0x000fe40007820212 */
[----:B------:R-:W-:Y:S02]  /*2c30*/  FMNMX.NAN R6, |R33|, |R17|, !PT ;  /* 0x4000001121067209 */ /* 0x000fe40007820200 */
[----:B------:R-:W-:Y:S01]  /*2c40*/  F2FP.BF16.F32.PACK_AB R50, R17, R16 ;  /* 0x000000101132723e */ /* 0x000fe200000010ff */
[----:B------:R-:W-:Y:S01]  /*2c50*/  IMAD R17, R67, 0x2000, R44 ;  /* 0x0000200043117824 */ /* 0x000fe200078e022c */
[----:B------:R-:W-:Y:S02]  /*2c60*/  F2FP.BF16.F32.PACK_AB R49, R15, R14 ;  /* 0x0000000e0f31723e */ /* 0x000fe400000010ff */
[----:B------:R-:W-:Y:S01]  /*2c70*/  FMNMX.NAN R7, |R32|, |R16|, !PT ;  /* 0x4000001020077209 */ /* 0x000fe20007820200 */
[----:B------:R-:W-:Y:S01]  /*2c80*/  IMAD R16, R67, 0x2000, R45 ;  /* 0x0000200043107824 */ /* 0x000fe200078e022d */
[----:B------:R-:W-:-:S02]  /*2c90*/  F2FP.BF16.F32.PACK_AB R58, R9, R8 ;  /* 0x00000008093a723e */ /* 0x000fc400000010ff */
[----:B------:R-:W-:Y:S02]  /*2ca0*/  F2FP.BF16.F32.PACK_AB R56, R5, R4 ;  /* 0x000000040538723e */ /* 0x000fe400000010ff */
[----:B------:R-:W-:Y:S02]  /*2cb0*/  FMNMX.NAN R14, |R29|, |R13|, !PT ;  /* 0x4000000d1d0e7209 */ /* 0x000fe40007820200 */
[----:B------:R-:W-:Y:S01]  /*2cc0*/  F2FP.BF16.F32.PACK_AB R48, R13, R12 ;  /* 0x0000000c0d30723e */ /* 0x000fe200000010ff */
[----:B------:R-:W-:Y:S01]  /*2cd0*/  IMAD R13, R67, 0x2000, R46 ;  /* 0x00002000430d7824 */ /* 0x000fe200078e022e */
[----:B------:R-:W-:Y:S01]  /*2ce0*/  F2FP.BF16.F32.PACK_AB R55, R27, R26 ;  /* 0x0000001a1b37723e */ /* 0x000fe200000010ff */
[----:B------:R1:W-:Y:S01]  /*2cf0*/  STS.128 [R17], R56 ;  /* 0x0000003811007388 */ /* 0x0003e20000000c00 */
[----:B------:R-:W-:Y:S02]  /*2d00*/  F2FP.BF16.F32.PACK_AB R53, R23, R22 ;  /* 0x000000161735723e */ /* 0x000fe400000010ff */
[----:B------:R-:W-:Y:S01]  /*2d10*/  FMNMX.NAN R15, |R28|, |R12|, !PT ;  /* 0x4000000c1c0f7209 */ /* 0x000fe20007820200 */
[----:B------:R-:W-:Y:S01]  /*2d20*/  IMAD R12, R67, 0x2000, R47 ;  /* 0x00002000430c7824 */ /* 0x000fe200078e022f */
[----:B------:R-:W-:Y:S01]  /*2d30*/  F2FP.BF16.F32.PACK_AB R54, R25, R24 ;  /* 0x000000181936723e */ /* 0x000fe200000010ff */
[----:B------:R1:W-:Y:S01]  /*2d40*/  STS.128 [R16], R48 ;  /* 0x0000003010007388 */ /* 0x0003e20000000c00 */
[----:B------:R-:W-:-:S02]  /*2d50*/  F2FP.BF16.F32.PACK_AB R52, R21, R20 ;  /* 0x000000141534723e */ /* 0x000fc400000010ff */
[----:B------:R-:W-:Y:S02]  /*2d60*/  F2FP.BF16.F32.PACK_AB R37, R31, R30 ;  /* 0x0000001e1f25723e */ /* 0x000fe400000010ff */
[----:B------:R-:W-:Y:S01]  /*2d70*/  F2FP.BF16.F32.PACK_AB R38, R33, R32 ;  /* 0x000000202126723e */ /* 0x000fe200000010ff */
[----:B------:R1:W-:Y:S01]  /*2d80*/  STS.128 [R13], R52 ;  /* 0x000000340d007388 */ /* 0x0003e20000000c00 */
[----:B------:R-:W-:Y:S02]  /*2d90*/  F2FP.BF16.F32.PACK_AB R36, R29, R28 ;  /* 0x0000001c1d24723e */ /* 0x000fe400000010ff */
[----:B------:R-:W-:Y:S02]  /*2da0*/  FMNMX3.NAN R6, |R9|, |R25|, R6, !PT ;  /* 0x4000001909067276 */ /* 0x000fe40007820206 */
[----:B------:R-:W-:Y:S01]  /*2db0*/  FMNMX3.NAN R7, |R8|, |R24|, R7, !PT ;  /* 0x4000001808077276 */ /* 0x000fe20007820207 */
[----:B------:R1:W-:Y:S01]  /*2dc0*/  STS.128 [R12], R36 ;  /* 0x000000240c007388 */ /* 0x0003e20000000c00 */
[----:B------:R-:W-:-:S02]  /*2dd0*/  FMNMX3.NAN R5, |R5|, |R21|, R14, !PT ;  /* 0x4000001505057276 */ /* 0x000fc4000782020e */
[----:B------:R-:W-:Y:S01]  /*2de0*/  FMNMX3.NAN R4, |R4|, |R20|, R15, !PT ;  /* 0x4000001404047276 */ /* 0x000fe2000782020f */
[----:B------:R2:W-:Y:S06]  /*2df0*/  MEMBAR.ALL.CTA ;  /* 0x0000000000007992 */ /* 0x0005ec0000008000 */
[----:B--2---:R-:W2:Y:S01]  /*2e00*/  FENCE.VIEW.ASYNC.S ;  /* 0x00000000000073c6 */ /* 0x004ea20000000000 */
[----:B------:R-:W-:Y:S02]  /*2e10*/  FMNMX.NAN R10, R35, R10, !PT ;  /* 0x0000000a230a7209 */ /* 0x000fe40007820000 */
[----:B------:R-:W-:-:S02]  /*2e20*/  FMNMX.NAN R11, R34, R11, !PT ;  /* 0x0000000b220b7209 */ /* 0x000fc40007820000 */
[----:B------:R-:W-:Y:S02]  /*2e30*/  FMNMX3.NAN R5, R5, R6, R10, !PT ;  /* 0x0000000605057276 */ /* 0x000fe4000782000a */
[----:B------:R-:W-:-:S04]  /*2e40*/  FMNMX3.NAN R4, R4, R7, R11, !PT ;  /* 0x0000000704047276 */ /* 0x000fc8000782000b */
[----:B------:R-:W-:-:S04]  /*2e50*/  FMNMX3.NAN R5, R4, R5, RZ, !PT ;  /* 0x0000000504057276 */ /* 0x000fc800078200ff */
[----:B------:R-:W-:Y:S01]  /*2e60*/  FMNMX R68, R68, R5, !PT ;  /* 0x0000000544447209 */ /* 0x000fe20007800000 */
[----:B--2---:R-:W-:Y:S06]  /*2e70*/  BAR.SYNC.DEFER_BLOCKING 0x2, 0x80 ;  /* 0x0082000000007b1d */ /* 0x004fec0000010000 */
[----:B------:R-:W-:Y:S05]  /*2e80*/  @P2 BRA `(.L_x_40) ;  /* 0x0000000000482947 */ /* 0x000fea0003800000 */
[----:B------:R-:W-:Y:S01]  /*2e90*/  IMAD.SHL.U32 R4, R67, 0x1000, RZ ;  /* 0x0000100043047824 */ /* 0x000fe200078e00ff */
[----:B------:R-:W-:Y:S01]  /*2ea0*/  PLOP3.LUT P0, PT, PT, PT, PT, 0x80, 0x8 ;  /* 0x000000000008781c */ /* 0x000fe20003f0f070 */
[----:B------:R-:W-:-:S05]  /*2eb0*/  IMAD.U32 R3, RZ, RZ, UR17 ;  /* 0x00000011ff037e24 */ /* 0x000fca000f8e00ff */
[----:B------:R-:W-:Y:S02]  /*2ec0*/  IADD3 R5, PT, PT, R3, R4, R4 ;  /* 0x0000000403057210 */ /* 0x000fe40007ffe004 */
[----:B------:R-:W-:-:S03]  /*2ed0*/  IADD3 R4, PT, PT, R65, 0x20, RZ ;  /* 0x0000002041047810 */ /* 0x000fc60007ffe0ff */
[----:B------:R-:W-:-:S07]  /*2ee0*/  VIADD R5, R5, 0x400 ;  /* 0x0000040005057836 */ /* 0x000fce0000000000 */
.L_x_41:
        /* <DEDUP_REMOVED lines=9> */
[----:B--2---:R-:W-:Y:S05]  /*2f80*/  @P0 BRA.U.ANY `(.L_x_41) ;  /* 0xfffffffd00d80947 */ /* 0x004fea000393ffff */
[----:B------:R0:W-:Y:S01]  /*2f90*/  UTMACMDFLUSH ;  /* 0x00000000000079b7 */ /* 0x0001e20000000000 */
[----:B------:R-:W-:-:S04]  /*2fa0*/  DEPBAR.LE SB0, 0x2 ;  /* 0x000080800000791a */ /* 0x000fc80000000000 */
.L_x_40:
[----:B------:R-:W-:Y:S01]  /*2fb0*/  R2UR UR4, R64 ;  /* 0x00000000400472ca */ /* 0x000fe200000e0000 */
[----:B------:R-:W-:Y:S01]  /*2fc0*/  BAR.SYNC.DEFER_BLOCKING 0x2, 0x80 ;  /* 0x0082000000007b1d */ /* 0x000fe20000010000 */
[----:B------:R-:W-:-:S05]  /*2fd0*/  VIADD R67, R67, 0x1 ;  /* 0x0000000143437836 */ /* 0x000fca0000000000 */
[----:B------:R-:W-:-:S04]  /*2fe0*/  ISETP.NE.AND P0, PT, R67, 0x3, PT ;  /* 0x000000034300780c */ /* 0x000fc80003f05270 */
[----:B------:R-:W-:Y:S02]  /*2ff0*/  SEL R67, R67, RZ, P0 ;  /* 0x000000ff43437207 */ /* 0x000fe40000000000 */
[----:B-1----:R-:W1:Y:S02]  /*3000*/  LDTM.x32 R4, tmem[UR4+0x40] ;  /* 0x00004004000479ee */ /* 0x002e6400082c0000 */
        /* <DEDUP_REMOVED lines=56> */
.L_x_43:
        /* <DEDUP_REMOVED lines=12> */
.L_x_42:
[----:B------:R-:W-:Y:S01]  /*3450*/  R2UR UR4, R64 ;  /* 0x00000000400472ca */ /* 0x000fe200000e0000 */
[----:B------:R-:W-:-:S12]  /*3460*/  BAR.SYNC.DEFER_BLOCKING 0x2, 0x80 ;  /* 0x0082000000007b1d */ /* 0x000fd80000010000 */
[----:B-1----:R-:W1:Y:S02]  /*3470*/  LDTM.x32 R4, tmem[UR4+0x60] ;  /* 0x00006004000479ee */ /* 0x002e6400082c0000 */
[-C--:B-1----:R-:W-:Y:S02]  /*3480*/  FMNMX.NAN R37, |R34|, |R18|.reuse, !PT ;  /* 0x4000001222257209 */ /* 0x082fe40007820200 */
[----:B------:R-:W-:Y:S02]  /*3490*/  F2FP.BF16.F32.PACK_AB R51, R19, R18 ;  /* 0x000000121333723e */ /* 0x000fe400000010ff */
[----:B------:R-:W-:Y:S02]  /*34a0*/  FMNMX.NAN R18, |R31|, |R15|, !PT ;  /* 0x4000000f1f127209 */ /* 0x000fe40007820200 */
[----:B------:R-:W-:Y:S02]  /*34b0*/  F2FP.BF16.F32.PACK_AB R39, R35, R34 ;  /* 0x000000222327723e */ /* 0x000fe400000010ff */
[----:B------:R-:W-:-:S02]  /*34c0*/  FMNMX3.NAN R34, |R10|, |R26|, R37, !PT ;  /* 0x4000001a0a227276 */ /* 0x000fc40007820225 */
[----:B------:R-:W-:Y:S02]  /*34d0*/  F2FP.BF16.F32.PACK_AB R59, R11, R10 ;  /* 0x0000000a0b3b723e */ /* 0x000fe400000010ff */
[----:B------:R-:W-:Y:S01]  /*34e0*/  FMNMX3.NAN R10, |R7|, |R23|, R18, !PT ;  /* 0x40000017070a7276 */ /* 0x000fe20007820212 */
[----:B------:R-:W-:Y:S01]  /*34f0*/  VIADD R18, R67, 0x1 ;  /* 0x0000000143127836 */ /* 0x000fe20000000000 */
[----:B------:R-:W-:Y:S02]  /*3500*/  FMNMX.NAN R36, |R35|, |R19|, !PT ;  /* 0x4000001323247209 */ /* 0x000fe40007820200 */
[----:B------:R-:W-:Y:S02]  /*3510*/  FMNMX.NAN R19, |R30|, |R14|, !PT ;  /* 0x4000000e1e137209 */ /* 0x000fe40007820200 */
[----:B------:R-:W-:Y:S02]  /*3520*/  ISETP.NE.AND P0, PT, R18, 0x3, PT ;  /* 0x000000031200780c */ /* 0x000fe40003f05270 */
[----:B------:R-:W-:-:S02]  /*3530*/  FMNMX3.NAN R35, |R11|, |R27|, R36, !PT ;  /* 0x4000001b0b237276 */ /* 0x000fc40007820224 */
[----:B------:R-:W-:Y:S02]  /*3540*/  SEL R18, R18, RZ, P0 ;  /* 0x000000ff12127207 */ /* 0x000fe40000000000 */
[----:B------:R-:W-:Y:S02]  /*3550*/  FMNMX3.NAN R11, |R6|, |R22|, R19, !PT ;  /* 0x40000016060b7276 */ /* 0x000fe40007820213 */
[----:B------:R-:W-:Y:S02]  /*3560*/  F2FP.BF16.F32.PACK_AB R57, R7, R6 ;  /* 0x000000060739723e */ /* 0x000fe400000010ff */
[----:B------:R-:W-:Y:S02]  /*3570*/  FMNMX.NAN R6, |R33|, |R17|, !PT ;  /* 0x4000001121067209 */ /* 0x000fe40007820200 */
[----:B------:R-:W-:Y:S01]  /*3580*/  F2FP.BF16.F32.PACK_AB R50, R17, R16 ;  /* 0x000000101132723e */ /* 0x000fe200000010ff */
[----:B------:R-:W-:Y:S01]  /*3590*/  IMAD R17, R18, 0x2000, R44 ;  /* 0x0000200012117824 */ /* 0x000fe200078e022c */
[----:B------:R-:W-:-:S02]  /*35a0*/  F2FP.BF16.F32.PACK_AB R49, R15, R14 ;  /* 0x0000000e0f31723e */ /* 0x000fc400000010ff */
[----:B------:R-:W-:Y:S01]  /*35b0*/  FMNMX.NAN R7, |R32|, |R16|, !PT ;  /* 0x4000001020077209 */ /* 0x000fe20007820200 */
[C---:B------:R-:W-:Y:S01]  /*35c0*/  IMAD R16, R18.reuse, 0x2000, R45 ;  /* 0x0000200012107824 */ /* 0x040fe200078e022d */
[----:B------:R-:W-:Y:S02]  /*35d0*/  F2FP.BF16.F32.PACK_AB R58, R9, R8 ;  /* 0x00000008093a723e */ /* 0x000fe400000010ff */
[----:B------:R-:W-:Y:S02]  /*35e0*/  F2FP.BF16.F32.PACK_AB R56, R5, R4 ;  /* 0x000000040538723e */ /* 0x000fe400000010ff */
[----:B------:R-:W-:Y:S02]  /*35f0*/  FMNMX.NAN R14, |R29|, |R13|, !PT ;  /* 0x4000000d1d0e7209 */ /* 0x000fe40007820200 */
[----:B------:R-:W-:Y:S01]  /*3600*/  F2FP.BF16.F32.PACK_AB R48, R13, R12 ;  /* 0x0000000c0d30723e */ /* 0x000fe200000010ff */
[----:B------:R-:W-:Y:S01]  /*3610*/  IMAD R13, R18, 0x2000, R46 ;  /* 0x00002000120d7824 */ /* 0x000fe200078e022e */
[----:B------:R-:W-:Y:S01]  /*3620*/  F2FP.BF16.F32.PACK_AB R55, R27, R26 ;  /* 0x0000001a1b37723e */ /* 0x000fe200000010ff */
[----:B------:R1:W-:Y:S01]  /*3630*/  STS.128 [R17], R56 ;  /* 0x0000003811007388 */ /* 0x0003e20000000c00 */
[----:B------:R-:W-:-:S02]  /*3640*/  F2FP.BF16.F32.PACK_AB R53, R23, R22 ;  /* 0x000000161735723e */ /* 0x000fc400000010ff */
[----:B------:R-:W-:Y:S01]  /*3650*/  FMNMX.NAN R15, |R28|, |R12|, !PT ;  /* 0x4000000c1c0f7209 */ /* 0x000fe20007820200 */
[----:B------:R-:W-:Y:S01]  /*3660*/  IMAD R12, R18, 0x2000, R47 ;  /* 0x00002000120c7824 */ /* 0x000fe200078e022f */
[----:B------:R-:W-:Y:S01]  /*3670*/  F2FP.BF16.F32.PACK_AB R54, R25, R24 ;  /* 0x000000181936723e */ /* 0x000fe200000010ff */
[----:B------:R1:W-:Y:S01]  /*3680*/  STS.128 [R16], R48 ;  /* 0x0000003010007388 */ /* 0x0003e20000000c00 */
[----:B------:R-:W-:Y:S02]  /*3690*/  F2FP.BF16.F32.PACK_AB R52, R21, R20 ;  /* 0x000000141534723e */ /* 0x000fe400000010ff */
[----:B------:R-:W-:Y:S02]  /*36a0*/  F2FP.BF16.F32.PACK_AB R37, R31, R30 ;  /* 0x0000001e1f25723e */ /* 0x000fe400000010ff */
[----:B------:R-:W-:Y:S01]  /*36b0*/  F2FP.BF16.F32.PACK_AB R38, R33, R32 ;  /* 0x000000202126723e */ /* 0x000fe200000010ff */
[----:B------:R1:W-:Y:S01]  /*36c0*/  STS.128 [R13], R52 ;  /* 0x000000340d007388 */ /* 0x0003e20000000c00 */
[----:B------:R-:W-:-:S02]  /*36d0*/  F2FP.BF16.F32.PACK_AB R36, R29, R28 ;  /* 0x0000001c1d24723e */ /* 0x000fc400000010ff */
[----:B------:R-:W-:Y:S02]  /*36e0*/  FMNMX3.NAN R6, |R9|, |R25|, R6, !PT ;  /* 0x4000001909067276 */ /* 0x000fe40007820206 */
[----:B------:R-:W-:Y:S01]  /*36f0*/  FMNMX3.NAN R7, |R8|, |R24|, R7, !PT ;  /* 0x4000001808077276 */ /* 0x000fe20007820207 */
[----:B------:R1:W-:Y:S01]  /*3700*/  STS.128 [R12], R36 ;  /* 0x000000240c007388 */ /* 0x0003e20000000c00 */
[----:B------:R-:W-:Y:S02]  /*3710*/  FMNMX3.NAN R5, |R5|, |R21|, R14, !PT ;  /* 0x4000001505057276 */ /* 0x000fe4000782020e */
[----:B------:R-:W-:Y:S01]  /*3720*/  FMNMX3.NAN R4, |R4|, |R20|, R15, !PT ;  /* 0x4000001404047276 */ /* 0x000fe2000782020f */
[----:B------:R2:W-:Y:S06]  /*3730*/  MEMBAR.ALL.CTA ;  /* 0x0000000000007992 */ /* 0x0005ec0000008000 */
[----:B--2---:R-:W2:Y:S01]  /*3740*/  FENCE.VIEW.ASYNC.S ;  /* 0x00000000000073c6 */ /* 0x004ea20000000000 */
[----:B------:R-:W-:-:S02]  /*3750*/  FMNMX.NAN R10, R35, R10, !PT ;  /* 0x0000000a230a7209 */ /* 0x000fc40007820000 */
[----:B------:R-:W-:Y:S02]  /*3760*/  FMNMX.NAN R11, R34, R11, !PT ;  /* 0x0000000b220b7209 */ /* 0x000fe40007820000 */
        /* <DEDUP_REMOVED lines=8> */
[----:B------:R-:W-:Y:S01]  /*37f0*/  IMAD.U32 R3, RZ, RZ, UR12 ;  /* 0x0000000cff037e24 */ /* 0x000fe2000f8e00ff */
[----:B------:R-:W-:-:S04]  /*3800*/  IADD3 R65, PT, PT, R65, 0x60, RZ ;  /* 0x0000006041417810 */ /* 0x000fc80007ffe0ff */
[----:B------:R-:W-:-:S05]  /*3810*/  IADD3 R18, PT, PT, R3, R18, R18 ;  /* 0x0000001203127210 */ /* 0x000fca0007ffe012 */
[----:B------:R-:W-:-:S07]  /*3820*/  VIADD R18, R18, 0x400 ;  /* 0x0000040012127836 */ /* 0x000fce0000000000 */
.L_x_45:
        /* <DEDUP_REMOVED lines=12> */
.L_x_44:
[----:B------:R-:W-:Y:S01]  /*38f0*/  BAR.SYNC.DEFER_BLOCKING 0x2, 0x80 ;  /* 0x0082000000007b1d */ /* 0x000fe20000010000 */
[----:B------:R-:W-:Y:S02]  /*3900*/  CREDUX.MAX.S32 UR4, R5 ;  /* 0x00000000050472cc */ /* 0x000fe40000000200 */
[----:B------:R-:W-:-:S03]  /*3910*/  ISETP.NE.AND P0, PT, R41, RZ, PT ;  /* 0x000000ff2900720c */ /* 0x000fc60003f05270 */
[----:B------:R-:W-:Y:S08]  /*3920*/  BSSY.RECONVERGENT B0, `(.L_x_46) ;  /* 0x000000c000007945 */ /* 0x000ff00003800200 */
[----:B------:R-:W-:-:S05]  /*3930*/  IMAD.U32 R5, RZ, RZ, UR4 ;  /* 0x00000004ff057e24 */ /* 0x000fca000f8e00ff */
[----:B------:R2:W-:Y:S01]  /*3940*/  @!P0 STS [R60+0x37c00], R5 ;  /* 0x037c00053c008388 */ /* 0x0005e20000000800 */
[----:B------:R-:W-:Y:S01]  /*3950*/  BAR.SYNC.DEFER_BLOCKING 0x2, 0x80 ;  /* 0x0082000000007b1d */ /* 0x000fe20000010000 */
[----:B------:R-:W-:-:S13]  /*3960*/  LOP3.LUT P0, RZ, R0, R41, RZ, 0xfc, !PT ;  /* 0x0000002900ff7212 */ /* 0x000fda000780fcff */
[----:B------:R-:W-:Y:S05]  /*3970*/  @P0 BRA `(.L_x_47) ;  /* 0x0000000000180947 */ /* 0x000fea0003800000 */
[----:B------:R-:W-:Y:S01]  /*3980*/  IMAD.U32 R3, RZ, RZ, UR7 ;  /* 0x00000007ff037e24 */ /* 0x000fe2000f8e00ff */
[----:B------:R-:W3:Y:S04]  /*3990*/  LDC.64 R8, c[0x0][0x640] ;  /* 0x00019000ff087b82 */ /* 0x000ee80000000a00 */
[----:B--2---:R-:W2:Y:S02]  /*39a0*/  LDS.128 R4, [R3+0x37c00] ;  /* 0x037c000003047984 */ /* 0x004ea40000000c00 */
[----:B--2---:R-:W-:-:S04]  /*39b0*/  FMNMX3 R4, R4, RZ, R5, !PT ;  /* 0x000000ff04047276 */ /* 0x004fc80007800005 */
[----:B------:R-:W-:-:S05]  /*39c0*/  FMNMX3 R7, R4, R6, R7, !PT ;  /* 0x0000000604077276 */ /* 0x000fca0007800007 */
[----:B---3--:R3:W-:Y:S02]  /*39d0*/  REDG.E.MAX.S32.STRONG.GPU desc[UR46][R8.64], R7 ;  /* 0x000000070800798e */ /* 0x0087e4000d12e32e */
.L_x_47:
[----:B------:R-:W-:Y:S05]  /*39e0*/  BSYNC.RECONVERGENT B0 ;  /* 0x0000000000007941 */ /* 0x000fea0003800200 */
.L_x_46:
[----:B------:R-:W-:Y:S01]  /*39f0*/  VIADD R62, R62, UR34 ;  /* 0x000000223e3e7c36 */ /* 0x000fe20008000000 */
[----:B------:R-:W-:Y:S02]  /*3a00*/  ELECT P0, URZ, PT ;  /* 0x0000000000ff782f */ /* 0x000fe40003800000 */
[----:B------:R-:W-:Y:S01]  /*3a10*/  IADD3 R40, PT, PT, R40, 0x1, RZ ;  /* 0x0000000128287810 */ /* 0x000fe20007ffe0ff */
[----:B--2---:R-:W-:Y:S01]  /*3a20*/  IMAD.HI.U32 R5, R62, UR11, RZ ;  /* 0x0000000b3e057c27 */ /* 0x004fe2000f8e00ff */
[----:B------:R-:W-:Y:S02]  /*3a30*/  IADD3 R43, PT, PT, R43, 0x1, RZ ;  /* 0x000000012b2b7810 */ /* 0x000fe40007ffe0ff */
[----:B------:R-:W-:Y:S01]  /*3a40*/  ISETP.NE.AND P1, PT, R40, 0x2, PT ;  /* 0x000000022800780c */ /* 0x000fe20003f25270 */
[----:B------:R-:W-:-:S03]  /*3a50*/  IMAD.IADD R4, R62, 0x1, -R5 ;  /* 0x000000013e047824 */ /* 0x000fc600078e0a05 */
[----:B---3--:R-:W-:Y:S02]  /*3a60*/  SEL R7, RZ, 0x1, P1 ;  /* 0x00000001ff077807 */ /* 0x008fe40000800000 */
[----:B------:R-:W-:Y:S02]  /*3a70*/  SHF.R.U32.HI R4, RZ, UR23, R4 ;  /* 0x00000017ff047c19 */ /* 0x000fe40008011604 */
[----:B------:R-:W-:Y:S02]  /*3a80*/  LOP3.LUT R42, R42, R7, RZ, 0x3c, !PT ;  /* 0x000000072a2a7212 */ /* 0x000fe400078e3cff */
[----:B------:R-:W-:Y:S02]  /*3a90*/  IADD3 R5, PT, PT, R5, R4, RZ ;  /* 0x0000000405057210 */ /* 0x000fe40007ffe0ff */
[----:B------:R-:W-:Y:S02]  /*3aa0*/  SEL R40, R40, RZ, P1 ;  /* 0x000000ff28287207 */ /* 0x000fe40000800000 */
[----:B------:R-:W-:-:S05]  /*3ab0*/  SHF.R.U32.HI R5, RZ, UR22, R5 ;  /* 0x00000016ff057c19 */ /* 0x000fca0008011605 */
[----:B------:R-:W-:-:S04]  /*3ac0*/  IMAD.MOV R5, RZ, RZ, -R5 ;  /* 0x000000ffff057224 */ /* 0x000fc800078e0a05 */
[----:B------:R-:W-:-:S04]  /*3ad0*/  IMAD R66, R5, UR10, R62 ;  /* 0x0000000a05427c24 */ /* 0x000fc8000f8e023e */
[----:B------:R-:W-:-:S04]  /*3ae0*/  IMAD.HI.U32 R5, R66, UR20, RZ ;  /* 0x0000001442057c27 */ /* 0x000fc8000f8e00ff */
[----:B------:R-:W-:-:S05]  /*3af0*/  IMAD.IADD R4, R66, 0x1, -R5 ;  /* 0x0000000142047824 */ /* 0x000fca00078e0a05 */
[----:B------:R-:W-:-:S04]  /*3b00*/  SHF.R.U32.HI R4, RZ, UR21, R4 ;  /* 0x00000015ff047c19 */ /* 0x000fc80008011604 */
[----:B------:R-:W-:Y:S01]  /*3b10*/  IADD3 R4, PT, PT, R5, R4, RZ ;  /* 0x0000000405047210 */ /* 0x000fe20007ffe0ff */
[----:B------:R-:W-:-:S03]  /*3b20*/  @P0 IMAD.MOV.U32 R5, RZ, RZ, 0x1 ;  /* 0x00000001ff050424 */ /* 0x000fc600078e00ff */
[----:B------:R-:W-:Y:S01]  /*3b30*/  SHF.R.U32.HI R65, RZ, UR13, R4 ;  /* 0x0000000dff417c19 */ /* 0x000fe20008011604 */
[----:B------:R2:W-:Y:S01]  /*3b40*/  @P0 SYNCS.ARRIVE.TRANS64.ART0 RZ, [R2+URZ+0x70], R5 ;  /* 0x0000700502ff09a7 */ /* 0x0005e200085000ff */
[----:B------:R-:W-:-:S03]  /*3b50*/  ISETP.GE.AND P0, PT, R62, 0x200, PT ;  /* 0x000002003e00780c */ /* 0x000fc60003f06270 */
[----:B------:R-:W-:-:S04]  /*3b60*/  IMAD.HI.U32 R6, R65, UR9, RZ ;  /* 0x0000000941067c27 */ /* 0x000fc8000f8e00ff */
[----:B------:R-:W-:-:S05]  /*3b70*/  IMAD.IADD R4, R65, 0x1, -R6 ;  /* 0x0000000141047824 */ /* 0x000fca00078e0a06 */
[----:B------:R-:W-:-:S05]  /*3b80*/  SHF.R.U32.HI R4, RZ, UR15, R4 ;  /* 0x0000000fff047c19 */ /* 0x000fca0008011604 */
[----:B--2---:R-:W-:Y:S01]  /*3b90*/  IMAD.IADD R2, R6, 0x1, R4 ;  /* 0x0000000106027824 */ /* 0x004fe200078e0204 */
[----:B------:R-:W-:-:S04]  /*3ba0*/  IADD3 R5, PT, PT, -R65, RZ, RZ ;  /* 0x000000ff41057210 */ /* 0x000fc80007ffe1ff */
[----:B------:R-:W-:Y:S01]  /*3bb0*/  SHF.R.U32.HI R2, RZ, UR14, R2 ;  /* 0x0000000eff027c19 */ /* 0x000fe20008011602 */
[----:B------:R-:W-:-:S04]  /*3bc0*/  IMAD R66, R5, UR19, R66 ;  /* 0x0000001305427c24 */ /* 0x000fc8000f8e0242 */
[----:B------:R-:W-:-:S04]  /*3bd0*/  IMAD.MOV R2, RZ, RZ, -R2 ;  /* 0x000000ffff027224 */ /* 0x000fc800078e0a02 */
[----:B------:R-:W-:Y:S01]  /*3be0*/  IMAD R65, R2, UR8, R65 ;  /* 0x0000000802417c24 */ /* 0x000fe2000f8e0241 */
[----:B------:R-:W-:Y:S06]  /*3bf0*/  @!P0 BRA `(.L_x_48) ;  /* 0xffffffe800788947 */ /* 0x000fec000383ffff */
[----:B------:R-:W-:Y:S05]  /*3c00*/  BSYNC B1 ;  /* 0x0000000000017941 */ /* 0x000fea0003800000 */
.L_x_35:
[----:B------:R-:W-:Y:S01]  /*3c10*/  BAR.SYNC.DEFER_BLOCKING 0x2, 0x80 ;  /* 0x0082000000007b1d */ /* 0x000fe20000010000 */
[----:B-1-3--:R-:W-:Y:S01]  /*3c20*/  LOP3.LUT R4, R63, 0xffff, RZ, 0xc0, !PT ;  /* 0x0000ffff3f047812 */ /* 0x00afe200078ec0ff */
[----:B--2---:R-:W-:Y:S02]  /*3c30*/  IMAD.MOV.U32 R3, RZ, RZ, 0xffff ;  /* 0x0000ffffff037424 */ /* 0x004fe400078e00ff */
[----:B------:R-:W-:Y:S01]  /*3c40*/  IMAD.MOV.U32 R2, RZ, RZ, 0x1 ;  /* 0x00000001ff027424 */ /* 0x000fe200078e00ff */
[----:B------:R-:W-:-:S03]  /*3c50*/  SHF.R.U32.HI R4, RZ, 0x5, R4 ;  /* 0x00000005ff047819 */ /* 0x000fc60000011604 */
[----:B------:R-:W1:Y:S01]  /*3c60*/  S2UR UR5, SR_CgaCtaId ;  /* 0x00000000000579c3 */ /* 0x000e620000008800 */
[----:B------:R-:W-:Y:S01]  /*3c70*/  SHF.L.U32 R3, R3, R4, RZ ;  /* 0x0000000403037219 */ /* 0x000fe200000006ff */
[----:B------:R-:W-:-:S05]  /*3c80*/  VIADD R5, R4, 0x10 ;  /* 0x0000001004057836 */ /* 0x000fca0000000000 */
[----:B------:R-:W-:-:S04]  /*3c90*/  SHF.L.U32 R2, R2, R5, RZ ;  /* 0x0000000502027219 */ /* 0x000fc800000006ff */
[----:B------:R-:W-:-:S04]  /*3ca0*/  LOP3.LUT R5, R2, R3, RZ, 0xfc, !PT ;  /* 0x0000000302057212 */ /* 0x000fc800078efcff */
[----:B------:R-:W-:Y:S01]  /*3cb0*/  LOP3.LUT R3, R5, 0xffff, RZ, 0xc0, !PT ;  /* 0x0000ffff05037812 */ /* 0x000fe200078ec0ff */
[----:B------:R-:W-:Y:S01]  /*3cc0*/  NOP ;  /* 0x0000000000007918 */ /* 0x000fe20000000000 */
[----:B------:R-:W-:Y:S02]  /*3cd0*/  UMOV UR4, 0x50 ;  /* 0x0000005000047882 */ /* 0x000fe40000000000 */
[----:B-1----:R-:W-:-:S09]  /*3ce0*/  ULEA UR5, UR5, UR4, 0x18 ;  /* 0x0000000405057291 */ /* 0x002fd2000f8ec0ff */
[----:B------:R-:W1:Y:S02]  /*3cf0*/  LDS R0, [UR5] ;  /* 0x00000005ff007984 */ /* 0x000e640008000800 */
[----:B-1----:R-:W-:-:S04]  /*3d00*/  LOP3.LUT R2, R5, 0xffff, R0, 0x80, !PT ;  /* 0x0000ffff05027812 */ /* 0x002fc800078e8000 */
[----:B------:R-:W-:-:S13]  /*3d10*/  ISETP.NE.AND P0, PT, R2, R3, PT ;  /* 0x000000030200720c */ /* 0x000fda0003f05270 */
[----:B------:R-:W-:Y:S05]  /*3d20*/  @P0 BRA `(.L_x_49) ;  /* 0x0000000000500947 */ /* 0x000fea0003800000 */
[----:B------:R-:W-:Y:S02]  /*3d30*/  SHF.R.U32.HI R0, RZ, 0x10, R0 ;  /* 0x00000010ff007819 */ /* 0x000fe40000011600 */
[----:B------:R-:W-:-:S04]  /*3d40*/  SHF.R.U32.HI R3, RZ, 0x10, R5 ;  /* 0x00000010ff037819 */ /* 0x000fc80000011605 */
[----:B------:R-:W-:-:S04]  /*3d50*/  LOP3.LUT R0, R0, R3, RZ, 0xc0, !PT ;  /* 0x0000000300007212 */ /* 0x000fc800078ec0ff */
[----:B------:R-:W-:-:S13]  /*3d60*/  ISETP.NE.AND P0, PT, R0, R3, PT ;  /* 0x000000030000720c */ /* 0x000fda0003f05270 */
[----:B------:R-:W-:Y:S05]  /*3d70*/  @P0 BRA `(.L_x_50) ;  /* 0x0000000000300947 */ /* 0x000fea0003800000 */
[----:B------:R-:W-:Y:S01]  /*3d80*/  R2UR UR48, R5 ;  /* 0x00000000053072ca */ /* 0x000fe200000e0000 */
[----:B------:R-:W1:Y:S01]  /*3d90*/  S2R R2, SR_LANEID ;  /* 0x0000000000027919 */ /* 0x000e620000000000 */
[----:B------:R-:W-:Y:S02]  /*3da0*/  VOTEU.ANY UR6, UPT, PT ;  /* 0x0000000000067886 */ /* 0x000fe400038e0100 */
[----:B------:R-:W-:-:S09]  /*3db0*/  UFLO.U32 UR6, UR6 ;  /* 0x00000006000672bd */ /* 0x000fd200080e0000 */
[----:B------:R-:W-:-:S06]  /*3dc0*/  ULOP3.LUT UR48, URZ, UR48, URZ, 0x33, !UPT ;  /* 0x00000030ff307292 */ /* 0x000fcc000f8e33ff */
[----:B------:R-:W-:-:S04]  /*3dd0*/  IMAD.U32 R0, RZ, RZ, UR48 ;  /* 0x00000030ff007e24 */ /* 0x000fc8000f8e00ff */
[----:B------:R-:W2:Y:S02]  /*3de0*/  REDUX UR4, R0 ;  /* 0x00000000000473c4 */ /* 0x000ea40000000000 */
[----:B------:R3:W-:Y:S01]  /*3df0*/  UTCATOMSWS.AND URZ, UR48 ;  /* 0x0000003000ff79e3 */ /* 0x0007e20008000000 */
[----:B-1----:R-:W-:Y:S01]  /*3e00*/  ISETP.EQ.U32.AND P0, PT, R2, UR6, PT ;  /* 0x0000000602007c0c */ /* 0x002fe2000bf02070 */
[----:B--2---:R-:W-:-:S12]  /*3e10*/  IMAD.U32 R2, RZ, RZ, UR4 ;  /* 0x00000004ff027e24 */ /* 0x004fd8000f8e00ff */
[----:B------:R3:W-:Y:S01]  /*3e20*/  @P0 ATOMS.AND RZ, [UR5], R2 ;  /* 0x00000002ffff098c */ /* 0x0007e2000a800005 */
[----:B------:R-:W-:Y:S05]  /*3e30*/  BRA `(.L_x_51) ;  /* 0x0000000000147947 */ /* 0x000fea0003800000 */
.L_x_50:
[----:B------:R-:W-:Y:S02]  /*3e40*/  MOV R2, 0x3e60 ;  /* 0x00003e6000027802 */ /* 0x000fe40000000f00 */
[----:B------:R-:W-:Y:S05]  /*3e50*/  CALL.REL.NOINC `($__internal_0_$__cuda_sm10x_tcgen05_guardrail_trap_col_being_dealloced_not_returned_by_alloc) ;  /* 0x0000000000c87944 */ /* 0x000fea0003c00000 */
[----:B------:R-:W-:Y:S05]  /*3e60*/  BRA `(.L_x_51) ;  /* 0x0000000000087947 */ /* 0x000fea0003800000 */
.L_x_49:
[----:B------:R-:W-:Y:S02]  /*3e70*/  MOV R2, 0x3e90 ;  /* 0x00003e9000027802 */ /* 0x000fe40000000f00 */
[----:B------:R-:W-:Y:S05]  /*3e80*/  CALL.REL.NOINC `($__internal_2_$__cuda_sm10x_tcgen05_guardrail_trap_unallocated_columns_being_dealloced) ;  /* 0x0000000000d47944 */ /* 0x000fea0003c00000 */
.L_x_51:
[----:B------:R-:W-:Y:S01]  /*3e90*/  NOP ;  /* 0x0000000000007918 */ /* 0x000fe20000000000 */
[----:B------:R-:W-:-:S04]  /*3ea0*/  DEPBAR.LE SB0, 0x0 ;  /* 0x000080000000791a */ /* 0x000fc80000000000 */
[----:B---3--:R-:W-:Y:S05]  /*3eb0*/  EXIT ;  /* 0x000000000000794d */ /* 0x008fea0003800000 */
.L_x_18:
[----:B------:R-:W-:Y:S02]  /*3ec0*/  MOV R4, UR17 ;  /* 0x0000001100047c02 */ /* 0x000fe40008000f00 */
[----:B------:R-:W-:Y:S02]  /*3ed0*/  MOV R5, UR17 ;  /* 0x0000001100057c02 */ /* 0x000fe40008000f00 */
[----:B------:R-:W-:-:S07]  /*3ee0*/  MOV R2, UR25 ;  /* 0x0000001900027c02 */ /* 0x000fce0008000f00 */
.L_x_52:
[----:B-1----:R1:W2:Y:S02]  /*3ef0*/  SYNCS.PHASECHK.TRANS64.TRYWAIT P0, [R2+URZ+0x30], R5 ;  /* 0x00003005020075a7 */ /* 0x0022a400080011ff */
[----:B--2---:R-:W-:Y:S05]  /*3f00*/  @!P0 NANOSLEEP.SYNCS 0x989680 ;  /* 0x009896800000895d */ /* 0x004fea0003900000 */
[----:B------:R-:W2:Y:S02]  /*3f10*/  @!P0 SYNCS.PHASECHK.TRANS64 P0, [R2+URZ+0x30], R5 ;  /* 0x00003005020085a7 */ /* 0x000ea400080010ff */
[----:B--2---:R-:W-:Y:S05]  /*3f20*/  @!P0 BRA `(.L_x_52) ;  /* 0xfffffffc00f08947 */ /* 0x004fea000383ffff */
[----:B------:R-:W-:Y:S05]  /*3f30*/  BRA `(.L_x_17) ;  /* 0xffffffcc00507947 */ /* 0x000fea000383ffff */
.L_x_21:
[----:B------:R-:W-:Y:S02]  /*3f40*/  MOV R4, UR5 ;  /* 0x0000000500047c02 */ /* 0x000fe40008000f00 */
[----:B------:R-:W-:Y:S02]  /*3f50*/  MOV R5, UR5 ;  /* 0x0000000500057c02 */ /* 0x000fe40008000f00 */
[----:B------:R-:W-:-:S07]  /*3f60*/  MOV R2, UR4 ;  /* 0x0000000400027c02 */ /* 0x000fce0008000f00 */
.L_x_53:
[----:B-1----:R1:W5:Y:S02]  /*3f70*/  SYNCS.PHASECHK.TRANS64.TRYWAIT P0, [R2+URZ+0x30], R5 ;  /* 0x00003005020075a7 */ /* 0x00236400080011ff */
[----:B-----5:R-:W-:Y:S05]  /*3f80*/  @!P0 NANOSLEEP.SYNCS 0x989680 ;  /* 0x009896800000895d */ /* 0x020fea0003900000 */
[----:B------:R-:W5:Y:S02]  /*3f90*/  @!P0 SYNCS.PHASECHK.TRANS64 P0, [R2+URZ+0x30], R5 ;  /* 0x00003005020085a7 */ /* 0x000f6400080010ff */
[----:B-----5:R-:W-:Y:S05]  /*3fa0*/  @!P0 BRA `(.L_x_53) ;  /* 0xfffffffc00f08947 */ /* 0x020fea000383ffff */
[----:B------:R-:W-:Y:S05]  /*3fb0*/  BRA `(.L_x_54) ;  /* 0xffffffd0006c7947 */ /* 0x000fea000383ffff */
.L_x_24:
[----:B------:R-:W-:Y:S02]  /*3fc0*/  MOV R2, UR17 ;  /* 0x0000001100027c02 */ /* 0x000fe40008000f00 */
[-C--:B------:R-:W-:Y:S02]  /*3fd0*/  MOV R8, R3.reuse ;  /* 0x0000000300087202 */ /* 0x080fe40000000f00 */
[----:B------:R-:W-:-:S07]  /*3fe0*/  MOV R9, R3 ;  /* 0x0000000300097202 */ /* 0x000fce0000000f00 */
.L_x_55:
[----:B-1----:R1:W4:Y:S02]  /*3ff0*/  SYNCS.PHASECHK.TRANS64.TRYWAIT P0, [R2+URZ+0x70], R9 ;  /* 0x00007009020075a7 */ /* 0x00232400080011ff */
[----:B----4-:R-:W-:Y:S05]  /*4000*/  @!P0 NANOSLEEP.SYNCS 0x989680 ;  /* 0x009896800000895d */ /* 0x010fea0003900000 */
[----:B------:R-:W4:Y:S02]  /*4010*/  @!P0 SYNCS.PHASECHK.TRANS64 P0, [R2+URZ+0x70], R9 ;  /* 0x00007009020085a7 */ /* 0x000f2400080010ff */
[----:B----4-:R-:W-:Y:S05]  /*4020*/  @!P0 BRA `(.L_x_55) ;  /* 0xfffffffc00f08947 */ /* 0x010fea000383ffff */
[----:B------:R-:W-:Y:S05]  /*4030*/  BRA `(.L_x_56) ;  /* 0xffffffd400cc7947 */ /* 0x000fea000383ffff */
.L_x_26:
[----:B------:R-:W-:Y:S02]  /*4040*/  MOV R8, UR26 ;  /* 0x0000001a00087c02 */ /* 0x000fe40008000f00 */
[----:B------:R-:W-:Y:S02]  /*4050*/  MOV R9, UR26 ;  /* 0x0000001a00097c02 */ /* 0x000fe40008000f00 */
[----:B------:R-:W-:Y:S07]  /*4060*/  MOV R2, UR16 ;  /* 0x0000001000027c02 */ /* 0x000fee0008000f00 */
.L_x_57:
[----:B-1----:R1:W4:Y:S02]  /*4070*/  SYNCS.PHASECHK.TRANS64.TRYWAIT P1, [R2+URZ], R9 ;  /* 0x00000009020075a7 */ /* 0x00232400080211ff */
[----:B----4-:R-:W-:Y:S05]  /*4080*/  @!P1 NANOSLEEP.SYNCS 0x989680 ;  /* 0x009896800000995d */ /* 0x010fea0003900000 */
[----:B------:R-:W4:Y:S02]  /*4090*/  @!P1 SYNCS.PHASECHK.TRANS64 P1, [R2+URZ], R9 ;  /* 0x00000009020095a7 */ /* 0x000f2400080210ff */
[----:B----4-:R-:W-:Y:S05]  /*40a0*/  @!P1 BRA `(.L_x_57) ;  /* 0xfffffffc00f09947 */ /* 0x010fea000383ffff */
[----:B------:R-:W-:Y:S05]  /*40b0*/  BRA `(.L_x_25) ;  /* 0xffffffd800347947 */ /* 0x000fea000383ffff */
.L_x_29:
[----:B------:R-:W-:-:S07]  /*40c0*/  MOV R5, R4 ;  /* 0x0000000400057202 */ /* 0x000fce0000000f00 */
.L_x_58:
[----:B----4-:R4:W1:Y:S02]  /*40d0*/  SYNCS.PHASECHK.TRANS64.TRYWAIT P0, [R2+URZ+0x70], R5 ;  /* 0x00007005020075a7 */ /* 0x01086400080011ff */
[----:B-1----:R-:W-:Y:S05]  /*40e0*/  @!P0 NANOSLEEP.SYNCS 0x989680 ;  /* 0x009896800000895d */ /* 0x002fea0003900000 */
[----:B------:R-:W1:Y:S02]  /*40f0*/  @!P0 SYNCS.PHASECHK.TRANS64 P0, [R2+URZ+0x70], R5 ;  /* 0x00007005020085a7 */ /* 0x000e6400080010ff */
[----:B-1----:R-:W-:Y:S05]  /*4100*/  @!P0 BRA `(.L_x_58) ;  /* 0xfffffffc00f08947 */ /* 0x002fea000383ffff */
[----:B------:R-:W-:Y:S05]  /*4110*/  BRA `(.L_x_22) ;  /* 0xffffffd800d87947 */ /* 0x000fea000383ffff */
.L_x_37:
[----:B------:R-:W-:-:S07]  /*4120*/  MOV R4, R5 ;  /* 0x0000000500047202 */ /* 0x000fce0000000f00 */
.L_x_59:
[----:B-1----:R1:W2:Y:S02]  /*4130*/  SYNCS.PHASECHK.TRANS64.TRYWAIT P0, [R2+URZ+0x60], R5 ;  /* 0x00006005020075a7 */ /* 0x0022a400080011ff */
[----:B--2---:R-:W-:Y:S05]  /*4140*/  @!P0 NANOSLEEP.SYNCS 0x989680 ;  /* 0x009896800000895d */ /* 0x004fea0003900000 */
[----:B------:R-:W2:Y:S02]  /*4150*/  @!P0 SYNCS.PHASECHK.TRANS64 P0, [R2+URZ+0x60], R5 ;  /* 0x00006005020085a7 */ /* 0x000ea400080010ff */
[----:B--2---:R-:W-:Y:S05]  /*4160*/  @!P0 BRA `(.L_x_59) ;  /* 0xfffffffc00f08947 */ /* 0x004fea000383ffff */
[----:B------:R-:W-:Y:S05]  /*4170*/  BRA `(.L_x_60) ;  /* 0xffffffe400307947 */ /* 0x000fea000383ffff */
        .weak           $__internal_0_$__cuda_sm10x_tcgen05_guardrail_trap_col_being_dealloced_not_returned_by_alloc
        .type           $__internal_0_$__cuda_sm10x_tcgen05_guardrail_trap_col_being_dealloced_not_returned_by_alloc,@function
        .size           $__internal_0_$__cuda_sm10x_tcgen05_guardrail_trap_col_being_dealloced_not_returned_by_alloc,($__internal_1_$__cuda_sm10x_tcgen05_guardrail_trap_phase_invalid_during_alloc - $__internal_0_$__cuda_sm10x_tcgen05_guardrail_trap_col_being_dealloced_not_returned_by_alloc)
$__internal_0_$__cuda_sm10x_tcgen05_guardrail_trap_col_being_dealloced_not_returned_by_alloc:
[----:B------:R-:W-:Y:S05]  /*4180*/  BPT.TRAP 0x1 ;  /* 0x000000040000795c */ /* 0x000fea0000300000 */
[----:B------:R-:W-:-:S04]  /*4190*/  HFMA2 R3, -RZ, RZ, 0, 0 ;  /* 0x00000000ff037431 */ /* 0x000fc800000001ff */
[----:B------:R-:W-:Y:S05]  /*41a0*/  RET.REL.NODEC R2 `(kernel_cutlass_kernel_cudnngemm_amaxdense_blockscaled_gemm_persistent_amaxSm100BlockScaledPersistentDenseGemmKernel_object_at__TiledMMA_ThrLayoutVMNK11110000_PermutationMNK____MMAAtom_Thr_0) ;  /* 0xffffffbc02947950 */ /* 0x000fea0003c3ffff */
        .weak           $__internal_1_$__cuda_sm10x_tcgen05_guardrail_trap_phase_invalid_during_alloc
        .type           $__internal_1_$__cuda_sm10x_tcgen05_guardrail_trap_phase_invalid_during_alloc,@function
        .size           $__internal_1_$__cuda_sm10x_tcgen05_guardrail_trap_phase_invalid_during_alloc,($__internal_2_$__cuda_sm10x_tcgen05_guardrail_trap_unallocated_columns_being_dealloced - $__internal_1_$__cuda_sm10x_tcgen05_guardrail_trap_phase_invalid_during_alloc)
$__internal_1_$__cuda_sm10x_tcgen05_guardrail_trap_phase_invalid_during_alloc:
[----:B------:R-:W-:Y:S05]  /*41b0*/  BPT.TRAP 0x1 ;  /* 0x000000040000795c */ /* 0x000fea0000300000 */
[----:B------:R-:W-:-:S04]  /*41c0*/  MOV R3, 0x0 ;  /* 0x0000000000037802 */ /* 0x000fc80000000f00 */
[----:B------:R-:W-:Y:S05]  /*41d0*/  RET.REL.NODEC R2 `(kernel_cutlass_kernel_cudnngemm_amaxdense_blockscaled_gemm_persistent_amaxSm100BlockScaledPersistentDenseGemmKernel_object_at__TiledMMA_ThrLayoutVMNK11110000_PermutationMNK____MMAAtom_Thr_0) ;  /* 0xffffffbc02887950 */ /* 0x000fea0003c3ffff */
        .weak           $__internal_2_$__cuda_sm10x_tcgen05_guardrail_trap_unallocated_columns_being_dealloced
        .type           $__internal_2_$__cuda_sm10x_tcgen05_guardrail_trap_unallocated_columns_being_dealloced,@function
        .size           $__internal_2_$__cuda_sm10x_tcgen05_guardrail_trap_unallocated_columns_being_dealloced,(.L_x_64 - $__internal_2_$__cuda_sm10x_tcgen05_guardrail_trap_unallocated_columns_being_dealloced)
$__internal_2_$__cuda_sm10x_tcgen05_guardrail_trap_unallocated_columns_being_dealloced:
[----:B------:R-:W-:Y:S05]  /*41e0*/  BPT.TRAP 0x1 ;  /* 0x000000040000795c */ /* 0x000fea0000300000 */
[----:B------:R-:W-:-:S04]  /*41f0*/  HFMA2 R3, -RZ, RZ, 0, 0 ;  /* 0x00000000ff037431 */ /* 0x000fc800000001ff */
[----:B------:R-:W-:Y:S05]  /*4200*/  RET.REL.NODEC R2 `(kernel_cutlass_kernel_cudnngemm_amaxdense_blockscaled_gemm_persistent_amaxSm100BlockScaledPersistentDenseGemmKernel_object_at__TiledMMA_ThrLayoutVMNK11110000_PermutationMNK____MMAAtom_Thr_0) ;  /* 0xffffffbc027c7950 */ /* 0x000fea0003c3ffff */
.L_x_61:
[----:B------:R-:W-:-:S00]  /*4210*/  BRA `(.L_x_61) ;  /* 0xfffffffc00fc7947 */ /* 0x000fc0000383ffff */
[----:B------:R-:W-:-:S00]  /*4220*/  NOP ;  /* 0x0000000000007918 */ /* 0x000fc00000000000 */
        /* <DEDUP_REMOVED lines=13> */
.L_x_64:


//--------------------- .nv.shared.kernel_cutlass_kernel_cudnngemm_amaxdense_blockscaled_gemm_persistent_amaxSm100BlockScaledPersistentDenseGemmKernel_object_at__TiledMMA_ThrLayoutVMNK11110000_PermutationMNK____MMAAtom_Thr_0 --------------------------
	.section	.nv.shared.kernel_cutlass_kernel_cudnngemm_amaxdense_blockscaled_gemm_persistent_amaxSm100BlockScaledPersistentDenseGemmKernel_object_at__TiledMMA_ThrLayoutVMNK11110000_PermutationMNK____MMAAtom_Thr_0,"aw",@nobits
	.sectionflags	@""
	.align	1024
	.zero		1024


//--------------------- .nv.shared.reserved.0     --------------------------
	.section	.nv.shared.reserved.0,"aw",@nobits
	.align	8
	.weak		__nv_reservedSMEM_offset_0_alias
	.size		__nv_reservedSMEM_offset_0_alias, 0, 64
	.other		__nv_reservedSMEM_offset_0_alias,@"STO_CUDA_RESERVED_SHARED STV_DEFAULT"
__nv_reservedSMEM_offset_0_alias:
	.zero		0
.nv.shared.reserved.0:
	.zero		64
	.weak		__nv_reservedSMEM_allocation_phase
	.type		__nv_reservedSMEM_allocation_phase,@object
	.size		__nv_reservedSMEM_allocation_phase,(.L_0 - __nv_reservedSMEM_allocation_phase)
__nv_reservedSMEM_allocation_phase:
	.zero		1
.L_0:
	.zero		7
	.weak		__nv_reservedSMEM_devtool_atexit_pc
	.type		__nv_reservedSMEM_devtool_atexit_pc,@object
	.size		__nv_reservedSMEM_devtool_atexit_pc,(__nv_reservedSMEM_allocation_mask - __nv_reservedSMEM_devtool_atexit_pc)
__nv_reservedSMEM_devtool_atexit_pc:
	.zero		8
	.weak		__nv_reservedSMEM_allocation_mask
	.type		__nv_reservedSMEM_allocation_mask,@object
	.size		__nv_reservedSMEM_allocation_mask,(.L_2 - __nv_reservedSMEM_allocation_mask)
__nv_reservedSMEM_allocation_mask:
	.zero		4
.L_2:


//--------------------- .nv.constant0.kernel_cutlass_kernel_cudnngemm_amaxdense_blockscaled_gemm_persistent_amaxSm100BlockScaledPersistentDenseGemmKernel_object_at__TiledMMA_ThrLayoutVMNK11110000_PermutationMNK____MMAAtom_Thr_0 --------------------------
	.section	.nv.constant0.kernel_cutlass_kernel_cudnngemm_amaxdense_blockscaled_gemm_persistent_amaxSm100BlockScaledPersistentDenseGemmKernel_object_at__TiledMMA_ThrLayoutVMNK11110000_PermutationMNK____MMAAtom_Thr_0,"a",@progbits
	.sectionflags	@""
	.align	4
.nv.constant0.kernel_cutlass_kernel_cudnngemm_amaxdense_blockscaled_gemm_persistent_amaxSm100BlockScaledPersistentDenseGemmKernel_object_at__TiledMMA_ThrLayoutVMNK11110000_PermutationMNK____MMAAtom_Thr_0:
	.zero		1644


//--------------------- SYMBOLS --------------------------

	.type		.nv.reservedSmem.offset0,@object
	.size		.nv.reservedSmem.offset0,0x4
	.type		.nv.reservedSmem.cap,@object
	.size		.nv.reservedSmem.cap,0x4
